//
// Generated by NVIDIA NVVM Compiler
//
// Compiler Build ID: CL-36424714
// Cuda compilation tools, release 13.0, V13.0.88
// Based on NVVM 20.0.0
//

.version 9.0
.target sm_100
.address_size 64

	// .globl	_Z29hierarchical_histogram_kernelPKiPiii
.extern .shared .align 16 .b8 warpHist[];

.visible .entry _Z29hierarchical_histogram_kernelPKiPiii(
	.param .u64 .ptr .align 1 _Z29hierarchical_histogram_kernelPKiPiii_param_0,
	.param .u64 .ptr .align 1 _Z29hierarchical_histogram_kernelPKiPiii_param_1,
	.param .u32 _Z29hierarchical_histogram_kernelPKiPiii_param_2,
	.param .u32 _Z29hierarchical_histogram_kernelPKiPiii_param_3
)
{
	.local .align 16 .b8 	__local_depot0[1024];
	.reg .b64 	%SP;
	.reg .b64 	%SPL;
	.reg .pred 	%p<49>;
	.reg .b32 	%r<371>;
	.reg .b64 	%rd<61>;

	mov.u64 	%SPL, __local_depot0;
	ld.param.u64 	%rd6, [_Z29hierarchical_histogram_kernelPKiPiii_param_0];
	ld.param.u64 	%rd5, [_Z29hierarchical_histogram_kernelPKiPiii_param_1];
	ld.param.u32 	%r89, [_Z29hierarchical_histogram_kernelPKiPiii_param_2];
	ld.param.u32 	%r90, [_Z29hierarchical_histogram_kernelPKiPiii_param_3];
	cvta.to.global.u64 	%rd1, %rd6;
	add.u64 	%rd2, %SPL, 0;
	mov.u32 	%r91, %ntid.x;
	mov.u32 	%r92, %ntid.y;
	mul.lo.s32 	%r1, %r91, %r92;
	mov.u32 	%r93, %tid.x;
	mov.u32 	%r94, %tid.y;
	mad.lo.s32 	%r357, %r94, %r91, %r93;
	shr.u32 	%r3, %r1, 5;
	mul.lo.s32 	%r4, %r90, %r3;
	setp.ge.s32 	%p1, %r357, %r4;
	@%p1 bra 	$L__BB0_7;
	add.s32 	%r95, %r357, %r1;
	max.u32 	%r96, %r4, %r95;
	setp.lt.u32 	%p2, %r95, %r4;
	selp.u32 	%r97, 1, 0, %p2;
	add.s32 	%r98, %r95, %r97;
	sub.s32 	%r99, %r96, %r98;
	div.u32 	%r100, %r99, %r1;
	add.s32 	%r5, %r100, %r97;
	and.b32  	%r101, %r5, 3;
	setp.eq.s32 	%p3, %r101, 3;
	mov.u32 	%r339, %r357;
	@%p3 bra 	$L__BB0_4;
	add.s32 	%r103, %r5, 1;
	and.b32  	%r6, %r103, 3;
	mov.b32 	%r338, 0;
	mov.u32 	%r339, %r357;
$L__BB0_3:
	.pragma "nounroll";
	shl.b32 	%r104, %r339, 2;
	mov.u32 	%r105, warpHist;
	add.s32 	%r106, %r105, %r104;
	mov.b32 	%r107, 0;
	st.shared.u32 	[%r106], %r107;
	add.s32 	%r339, %r339, %r1;
	add.s32 	%r338, %r338, 1;
	setp.ne.s32 	%p4, %r338, %r6;
	@%p4 bra 	$L__BB0_3;
$L__BB0_4:
	setp.lt.u32 	%p5, %r5, 3;
	@%p5 bra 	$L__BB0_7;
	mov.u32 	%r109, warpHist;
	shl.b32 	%r112, %r1, 2;
$L__BB0_6:
	shl.b32 	%r108, %r339, 2;
	add.s32 	%r110, %r109, %r108;
	mov.b32 	%r111, 0;
	st.shared.u32 	[%r110], %r111;
	add.s32 	%r113, %r110, %r112;
	st.shared.u32 	[%r113], %r111;
	add.s32 	%r114, %r113, %r112;
	st.shared.u32 	[%r114], %r111;
	add.s32 	%r115, %r114, %r112;
	st.shared.u32 	[%r115], %r111;
	add.s32 	%r339, %r112, %r339;
	setp.lt.s32 	%p6, %r339, %r4;
	@%p6 bra 	$L__BB0_6;
$L__BB0_7:
	bar.sync 	0;
	setp.lt.s32 	%p7, %r90, 2;
	mov.b32 	%r343, 10;
	@%p7 bra 	$L__BB0_10;
	mov.b32 	%r343, 10;
	mov.u32 	%r342, %r90;
$L__BB0_9:
	add.s32 	%r343, %r343, -1;
	shr.u32 	%r20, %r342, 1;
	setp.gt.u32 	%p8, %r342, 3;
	mov.u32 	%r342, %r20;
	@%p8 bra 	$L__BB0_9;
$L__BB0_10:
	setp.lt.s32 	%p9, %r90, 1;
	@%p9 bra 	$L__BB0_23;
	add.s32 	%r119, %r90, -1;
	and.b32  	%r15, %r90, 15;
	setp.lt.u32 	%p10, %r119, 15;
	mov.b32 	%r345, 0;
	@%p10 bra 	$L__BB0_14;
	and.b32  	%r345, %r90, 2147483632;
	mov.b32 	%r344, 0;
$L__BB0_13:
	.pragma "nounroll";
	mul.wide.u32 	%rd8, %r344, 4;
	add.s64 	%rd9, %rd2, %rd8;
	mov.b32 	%r121, 0;
	st.local.v4.u32 	[%rd9], {%r121, %r121, %r121, %r121};
	st.local.v4.u32 	[%rd9+16], {%r121, %r121, %r121, %r121};
	st.local.v4.u32 	[%rd9+32], {%r121, %r121, %r121, %r121};
	st.local.v4.u32 	[%rd9+48], {%r121, %r121, %r121, %r121};
	add.s32 	%r344, %r344, 16;
	setp.ne.s32 	%p11, %r344, %r345;
	@%p11 bra 	$L__BB0_13;
$L__BB0_14:
	setp.eq.s32 	%p12, %r15, 0;
	@%p12 bra 	$L__BB0_23;
	and.b32  	%r24, %r90, 7;
	setp.lt.u32 	%p13, %r15, 8;
	@%p13 bra 	$L__BB0_17;
	mul.wide.u32 	%rd10, %r345, 4;
	add.s64 	%rd11, %rd2, %rd10;
	mov.b32 	%r122, 0;
	st.local.u32 	[%rd11], %r122;
	st.local.u32 	[%rd11+4], %r122;
	st.local.u32 	[%rd11+8], %r122;
	st.local.u32 	[%rd11+12], %r122;
	st.local.u32 	[%rd11+16], %r122;
	st.local.u32 	[%rd11+20], %r122;
	st.local.u32 	[%rd11+24], %r122;
	st.local.u32 	[%rd11+28], %r122;
	add.s32 	%r345, %r345, 8;
$L__BB0_17:
	setp.eq.s32 	%p14, %r24, 0;
	@%p14 bra 	$L__BB0_23;
	and.b32  	%r27, %r90, 3;
	setp.lt.u32 	%p15, %r24, 4;
	@%p15 bra 	$L__BB0_20;
	mul.wide.u32 	%rd12, %r345, 4;
	add.s64 	%rd13, %rd2, %rd12;
	mov.b32 	%r123, 0;
	st.local.u32 	[%rd13], %r123;
	st.local.u32 	[%rd13+4], %r123;
	st.local.u32 	[%rd13+8], %r123;
	st.local.u32 	[%rd13+12], %r123;
	add.s32 	%r345, %r345, 4;
$L__BB0_20:
	setp.eq.s32 	%p16, %r27, 0;
	@%p16 bra 	$L__BB0_23;
	mov.b32 	%r349, 0;
$L__BB0_22:
	.pragma "nounroll";
	mul.wide.u32 	%rd14, %r345, 4;
	add.s64 	%rd15, %rd2, %rd14;
	mov.b32 	%r125, 0;
	st.local.u32 	[%rd15], %r125;
	add.s32 	%r345, %r345, 1;
	add.s32 	%r349, %r349, 1;
	setp.ne.s32 	%p17, %r349, %r27;
	@%p17 bra 	$L__BB0_22;
$L__BB0_23:
	shl.b32 	%r34, %r1, 3;
	mov.u32 	%r35, %ctaid.x;
	shl.b32 	%r126, %r357, 3;
	mad.lo.s32 	%r350, %r34, %r35, %r126;
	setp.ge.s32 	%p18, %r350, %r89;
	@%p18 bra 	$L__BB0_27;
	mov.u32 	%r127, %nctaid.x;
	mul.lo.s32 	%r37, %r34, %r127;
$L__BB0_25:
	add.s32 	%r128, %r350, 7;
	setp.ge.s32 	%p19, %r128, %r89;
	@%p19 bra 	$L__BB0_56;
	shr.s32 	%r163, %r350, 2;
	mul.wide.s32 	%rd31, %r163, 16;
	add.s64 	%rd32, %rd1, %rd31;
	ld.global.v4.u32 	{%r164, %r165, %r166, %r167}, [%rd32];
	add.s32 	%r168, %r350, 4;
	shr.s32 	%r169, %r168, 2;
	mul.wide.s32 	%rd33, %r169, 16;
	add.s64 	%rd34, %rd1, %rd33;
	ld.global.v4.u32 	{%r170, %r171, %r172, %r173}, [%rd34];
	shr.s32 	%r174, %r164, %r343;
	mul.wide.s32 	%rd35, %r174, 4;
	add.s64 	%rd36, %rd2, %rd35;
	ld.local.u32 	%r175, [%rd36];
	add.s32 	%r176, %r175, 1;
	st.local.u32 	[%rd36], %r176;
	shr.s32 	%r177, %r165, %r343;
	mul.wide.s32 	%rd37, %r177, 4;
	add.s64 	%rd38, %rd2, %rd37;
	ld.local.u32 	%r178, [%rd38];
	add.s32 	%r179, %r178, 1;
	st.local.u32 	[%rd38], %r179;
	shr.s32 	%r180, %r166, %r343;
	mul.wide.s32 	%rd39, %r180, 4;
	add.s64 	%rd40, %rd2, %rd39;
	ld.local.u32 	%r181, [%rd40];
	add.s32 	%r182, %r181, 1;
	st.local.u32 	[%rd40], %r182;
	shr.s32 	%r183, %r167, %r343;
	mul.wide.s32 	%rd41, %r183, 4;
	add.s64 	%rd42, %rd2, %rd41;
	ld.local.u32 	%r184, [%rd42];
	add.s32 	%r185, %r184, 1;
	st.local.u32 	[%rd42], %r185;
	shr.s32 	%r186, %r170, %r343;
	mul.wide.s32 	%rd43, %r186, 4;
	add.s64 	%rd44, %rd2, %rd43;
	ld.local.u32 	%r187, [%rd44];
	add.s32 	%r188, %r187, 1;
	st.local.u32 	[%rd44], %r188;
	shr.s32 	%r189, %r171, %r343;
	mul.wide.s32 	%rd45, %r189, 4;
	add.s64 	%rd46, %rd2, %rd45;
	ld.local.u32 	%r190, [%rd46];
	add.s32 	%r191, %r190, 1;
	st.local.u32 	[%rd46], %r191;
	shr.s32 	%r192, %r172, %r343;
	mul.wide.s32 	%rd47, %r192, 4;
	add.s64 	%rd48, %rd2, %rd47;
	ld.local.u32 	%r193, [%rd48];
	add.s32 	%r194, %r193, 1;
	st.local.u32 	[%rd48], %r194;
	shr.s32 	%r195, %r173, %r343;
	mul.wide.s32 	%rd49, %r195, 4;
	add.s64 	%rd50, %rd2, %rd49;
	ld.local.u32 	%r196, [%rd50];
	add.s32 	%r197, %r196, 1;
	st.local.u32 	[%rd50], %r197;
	bra.uni 	$L__BB0_70;
$L__BB0_27:
	setp.lt.s32 	%p28, %r90, 1;
	@%p28 bra 	$L__BB0_40;
	shr.u32 	%r199, %r357, 5;
	mul.lo.s32 	%r38, %r90, %r199;
	add.s32 	%r200, %r90, -1;
	and.b32  	%r39, %r90, 15;
	setp.lt.u32 	%p29, %r200, 15;
	mov.b32 	%r352, 0;
	@%p29 bra 	$L__BB0_31;
	and.b32  	%r352, %r90, 2147483632;
	mov.b32 	%r351, 0;
$L__BB0_30:
	.pragma "nounroll";
	add.s32 	%r202, %r351, %r38;
	shl.b32 	%r203, %r202, 2;
	mov.u32 	%r204, warpHist;
	add.s32 	%r205, %r204, %r203;
	mul.wide.u32 	%rd51, %r351, 4;
	add.s64 	%rd52, %rd2, %rd51;
	ld.local.v4.u32 	{%r206, %r207, %r208, %r209}, [%rd52];
	atom.shared.add.u32 	%r210, [%r205], %r206;
	atom.shared.add.u32 	%r211, [%r205+4], %r207;
	atom.shared.add.u32 	%r212, [%r205+8], %r208;
	atom.shared.add.u32 	%r213, [%r205+12], %r209;
	ld.local.v4.u32 	{%r214, %r215, %r216, %r217}, [%rd52+16];
	atom.shared.add.u32 	%r218, [%r205+16], %r214;
	atom.shared.add.u32 	%r219, [%r205+20], %r215;
	atom.shared.add.u32 	%r220, [%r205+24], %r216;
	atom.shared.add.u32 	%r221, [%r205+28], %r217;
	ld.local.v4.u32 	{%r222, %r223, %r224, %r225}, [%rd52+32];
	atom.shared.add.u32 	%r226, [%r205+32], %r222;
	atom.shared.add.u32 	%r227, [%r205+36], %r223;
	atom.shared.add.u32 	%r228, [%r205+40], %r224;
	atom.shared.add.u32 	%r229, [%r205+44], %r225;
	ld.local.v4.u32 	{%r230, %r231, %r232, %r233}, [%rd52+48];
	atom.shared.add.u32 	%r234, [%r205+48], %r230;
	atom.shared.add.u32 	%r235, [%r205+52], %r231;
	atom.shared.add.u32 	%r236, [%r205+56], %r232;
	atom.shared.add.u32 	%r237, [%r205+60], %r233;
	add.s32 	%r351, %r351, 16;
	setp.ne.s32 	%p30, %r351, %r352;
	@%p30 bra 	$L__BB0_30;
$L__BB0_31:
	setp.eq.s32 	%p31, %r39, 0;
	@%p31 bra 	$L__BB0_40;
	and.b32  	%r46, %r90, 7;
	setp.lt.u32 	%p32, %r39, 8;
	@%p32 bra 	$L__BB0_34;
	add.s32 	%r238, %r352, %r38;
	shl.b32 	%r239, %r238, 2;
	mov.u32 	%r240, warpHist;
	add.s32 	%r241, %r240, %r239;
	mul.wide.u32 	%rd53, %r352, 4;
	add.s64 	%rd54, %rd2, %rd53;
	ld.local.u32 	%r242, [%rd54];
	atom.shared.add.u32 	%r243, [%r241], %r242;
	ld.local.u32 	%r244, [%rd54+4];
	atom.shared.add.u32 	%r245, [%r241+4], %r244;
	ld.local.u32 	%r246, [%rd54+8];
	atom.shared.add.u32 	%r247, [%r241+8], %r246;
	ld.local.u32 	%r248, [%rd54+12];
	atom.shared.add.u32 	%r249, [%r241+12], %r248;
	ld.local.u32 	%r250, [%rd54+16];
	atom.shared.add.u32 	%r251, [%r241+16], %r250;
	ld.local.u32 	%r252, [%rd54+20];
	atom.shared.add.u32 	%r253, [%r241+20], %r252;
	ld.local.u32 	%r254, [%rd54+24];
	atom.shared.add.u32 	%r255, [%r241+24], %r254;
	ld.local.u32 	%r256, [%rd54+28];
	atom.shared.add.u32 	%r257, [%r241+28], %r256;
	add.s32 	%r352, %r352, 8;
$L__BB0_34:
	setp.eq.s32 	%p33, %r46, 0;
	@%p33 bra 	$L__BB0_40;
	and.b32  	%r49, %r90, 3;
	setp.lt.u32 	%p34, %r46, 4;
	@%p34 bra 	$L__BB0_37;
	add.s32 	%r258, %r352, %r38;
	shl.b32 	%r259, %r258, 2;
	mov.u32 	%r260, warpHist;
	add.s32 	%r261, %r260, %r259;
	mul.wide.u32 	%rd55, %r352, 4;
	add.s64 	%rd56, %rd2, %rd55;
	ld.local.u32 	%r262, [%rd56];
	atom.shared.add.u32 	%r263, [%r261], %r262;
	ld.local.u32 	%r264, [%rd56+4];
	atom.shared.add.u32 	%r265, [%r261+4], %r264;
	ld.local.u32 	%r266, [%rd56+8];
	atom.shared.add.u32 	%r267, [%r261+8], %r266;
	ld.local.u32 	%r268, [%rd56+12];
	atom.shared.add.u32 	%r269, [%r261+12], %r268;
	add.s32 	%r352, %r352, 4;
$L__BB0_37:
	setp.eq.s32 	%p35, %r49, 0;
	@%p35 bra 	$L__BB0_40;
	mov.b32 	%r356, 0;
	mov.u32 	%r273, warpHist;
$L__BB0_39:
	.pragma "nounroll";
	add.s32 	%r271, %r352, %r38;
	shl.b32 	%r272, %r271, 2;
	add.s32 	%r274, %r273, %r272;
	mul.wide.u32 	%rd57, %r352, 4;
	add.s64 	%rd58, %rd2, %rd57;
	ld.local.u32 	%r275, [%rd58];
	atom.shared.add.u32 	%r276, [%r274], %r275;
	add.s32 	%r352, %r352, 1;
	add.s32 	%r356, %r356, 1;
	setp.ne.s32 	%p36, %r356, %r49;
	@%p36 bra 	$L__BB0_39;
$L__BB0_40:
	bar.sync 	0;
	setp.gt.u32 	%p37, %r357, 31;
	setp.ge.s32 	%p38, %r357, %r90;
	or.pred  	%p39, %p37, %p38;
	@%p39 bra 	$L__BB0_55;
	mul.lo.s32 	%r56, %r90, %r35;
	max.u32 	%r277, %r3, 1;
	and.b32  	%r57, %r277, 7;
	add.s32 	%r58, %r57, -1;
	and.b32  	%r59, %r277, 3;
	and.b32  	%r60, %r277, 131064;
	and.b32  	%r61, %r277, 1;
	and.b32  	%r278, %r277, 134217720;
	neg.s32 	%r62, %r278;
	shl.b32 	%r63, %r90, 5;
	shl.b32 	%r64, %r90, 2;
	cvta.to.global.u64 	%rd4, %rd5;
$L__BB0_42:
	setp.lt.u32 	%p40, %r1, 32;
	mov.b32 	%r370, 0;
	@%p40 bra 	$L__BB0_54;
	setp.lt.u32 	%p41, %r1, 256;
	mov.b32 	%r365, 0;
	mov.u32 	%r370, %r365;
	@%p41 bra 	$L__BB0_46;
	shl.b32 	%r283, %r357, 2;
	mov.u32 	%r284, warpHist;
	add.s32 	%r358, %r284, %r283;
	mov.b32 	%r370, 0;
	mov.u32 	%r359, %r62;
$L__BB0_45:
	.pragma "nounroll";
	ld.shared.u32 	%r285, [%r358];
	add.s32 	%r286, %r285, %r370;
	add.s32 	%r287, %r358, %r64;
	ld.shared.u32 	%r288, [%r287];
	add.s32 	%r289, %r288, %r286;
	add.s32 	%r290, %r287, %r64;
	ld.shared.u32 	%r291, [%r290];
	add.s32 	%r292, %r291, %r289;
	add.s32 	%r293, %r290, %r64;
	ld.shared.u32 	%r294, [%r293];
	add.s32 	%r295, %r294, %r292;
	add.s32 	%r296, %r293, %r64;
	ld.shared.u32 	%r297, [%r296];
	add.s32 	%r298, %r297, %r295;
	add.s32 	%r299, %r296, %r64;
	ld.shared.u32 	%r300, [%r299];
	add.s32 	%r301, %r300, %r298;
	add.s32 	%r302, %r299, %r64;
	ld.shared.u32 	%r303, [%r302];
	add.s32 	%r304, %r303, %r301;
	add.s32 	%r305, %r302, %r64;
	ld.shared.u32 	%r306, [%r305];
	add.s32 	%r370, %r306, %r304;
	add.s32 	%r359, %r359, 8;
	add.s32 	%r358, %r358, %r63;
	setp.ne.s32 	%p42, %r359, 0;
	mov.u32 	%r365, %r60;
	@%p42 bra 	$L__BB0_45;
$L__BB0_46:
	setp.eq.s32 	%p43, %r57, 0;
	@%p43 bra 	$L__BB0_54;
	setp.lt.u32 	%p44, %r58, 3;
	@%p44 bra 	$L__BB0_49;
	mad.lo.s32 	%r308, %r365, %r90, %r357;
	shl.b32 	%r309, %r308, 2;
	mov.u32 	%r310, warpHist;
	add.s32 	%r311, %r310, %r309;
	ld.shared.u32 	%r312, [%r311];
	add.s32 	%r313, %r312, %r370;
	add.s32 	%r314, %r311, %r64;
	ld.shared.u32 	%r315, [%r314];
	add.s32 	%r316, %r315, %r313;
	add.s32 	%r317, %r314, %r64;
	ld.shared.u32 	%r318, [%r317];
	add.s32 	%r319, %r318, %r316;
	add.s32 	%r320, %r317, %r64;
	ld.shared.u32 	%r321, [%r320];
	add.s32 	%r370, %r321, %r319;
	add.s32 	%r365, %r365, 4;
$L__BB0_49:
	setp.eq.s32 	%p45, %r59, 0;
	@%p45 bra 	$L__BB0_54;
	setp.eq.s32 	%p46, %r59, 1;
	@%p46 bra 	$L__BB0_52;
	mad.lo.s32 	%r323, %r365, %r90, %r357;
	shl.b32 	%r324, %r323, 2;
	mov.u32 	%r325, warpHist;
	add.s32 	%r326, %r325, %r324;
	ld.shared.u32 	%r327, [%r326];
	add.s32 	%r328, %r327, %r370;
	add.s32 	%r329, %r326, %r64;
	ld.shared.u32 	%r330, [%r329];
	add.s32 	%r370, %r330, %r328;
	add.s32 	%r365, %r365, 2;
$L__BB0_52:
	setp.eq.s32 	%p47, %r61, 0;
	@%p47 bra 	$L__BB0_54;
	mad.lo.s32 	%r331, %r365, %r90, %r357;
	shl.b32 	%r332, %r331, 2;
	mov.u32 	%r333, warpHist;
	add.s32 	%r334, %r333, %r332;
	ld.shared.u32 	%r335, [%r334];
	add.s32 	%r370, %r335, %r370;
$L__BB0_54:
	add.s32 	%r336, %r357, %r56;
	mul.wide.u32 	%rd59, %r336, 4;
	add.s64 	%rd60, %rd4, %rd59;
	st.global.u32 	[%rd60], %r370;
	add.s32 	%r357, %r357, 32;
	setp.lt.s32 	%p48, %r357, %r90;
	@%p48 bra 	$L__BB0_42;
$L__BB0_55:
	ret;
$L__BB0_56:
	setp.ge.s32 	%p20, %r350, %r89;
	mul.wide.s32 	%rd16, %r350, 4;
	add.s64 	%rd3, %rd1, %rd16;
	@%p20 bra 	$L__BB0_58;
	ld.global.u32 	%r129, [%rd3];
	shr.s32 	%r130, %r129, %r343;
	mul.wide.s32 	%rd17, %r130, 4;
	add.s64 	%rd18, %rd2, %rd17;
	ld.local.u32 	%r131, [%rd18];
	add.s32 	%r132, %r131, 1;
	st.local.u32 	[%rd18], %r132;
$L__BB0_58:
	add.s32 	%r133, %r350, 1;
	setp.ge.s32 	%p21, %r133, %r89;
	@%p21 bra 	$L__BB0_60;
	ld.global.u32 	%r134, [%rd3+4];
	shr.s32 	%r135, %r134, %r343;
	mul.wide.s32 	%rd19, %r135, 4;
	add.s64 	%rd20, %rd2, %rd19;
	ld.local.u32 	%r136, [%rd20];
	add.s32 	%r137, %r136, 1;
	st.local.u32 	[%rd20], %r137;
$L__BB0_60:
	add.s32 	%r138, %r350, 2;
	setp.ge.s32 	%p22, %r138, %r89;
	@%p22 bra 	$L__BB0_62;
	ld.global.u32 	%r139, [%rd3+8];
	shr.s32 	%r140, %r139, %r343;
	mul.wide.s32 	%rd21, %r140, 4;
	add.s64 	%rd22, %rd2, %rd21;
	ld.local.u32 	%r141, [%rd22];
	add.s32 	%r142, %r141, 1;
	st.local.u32 	[%rd22], %r142;
$L__BB0_62:
	add.s32 	%r143, %r350, 3;
	setp.ge.s32 	%p23, %r143, %r89;
	@%p23 bra 	$L__BB0_64;
	ld.global.u32 	%r144, [%rd3+12];
	shr.s32 	%r145, %r144, %r343;
	mul.wide.s32 	%rd23, %r145, 4;
	add.s64 	%rd24, %rd2, %rd23;
	ld.local.u32 	%r146, [%rd24];
	add.s32 	%r147, %r146, 1;
	st.local.u32 	[%rd24], %r147;
$L__BB0_64:
	add.s32 	%r148, %r350, 4;
	setp.ge.s32 	%p24, %r148, %r89;
	@%p24 bra 	$L__BB0_66;
	ld.global.u32 	%r149, [%rd3+16];
	shr.s32 	%r150, %r149, %r343;
	mul.wide.s32 	%rd25, %r150, 4;
	add.s64 	%rd26, %rd2, %rd25;
	ld.local.u32 	%r151, [%rd26];
	add.s32 	%r152, %r151, 1;
	st.local.u32 	[%rd26], %r152;
$L__BB0_66:
	add.s32 	%r153, %r350, 5;
	setp.ge.s32 	%p25, %r153, %r89;
	@%p25 bra 	$L__BB0_68;
	ld.global.u32 	%r154, [%rd3+20];
	shr.s32 	%r155, %r154, %r343;
	mul.wide.s32 	%rd27, %r155, 4;
	add.s64 	%rd28, %rd2, %rd27;
	ld.local.u32 	%r156, [%rd28];
	add.s32 	%r157, %r156, 1;
	st.local.u32 	[%rd28], %r157;
$L__BB0_68:
	add.s32 	%r158, %r350, 6;
	setp.ge.s32 	%p26, %r158, %r89;
	@%p26 bra 	$L__BB0_70;
	ld.global.u32 	%r159, [%rd3+24];
	shr.s32 	%r160, %r159, %r343;
	mul.wide.s32 	%rd29, %r160, 4;
	add.s64 	%rd30, %rd2, %rd29;
	ld.local.u32 	%r161, [%rd30];
	add.s32 	%r162, %r161, 1;
	st.local.u32 	[%rd30], %r162;
$L__BB0_70:
	add.s32 	%r350, %r350, %r37;
	setp.lt.s32 	%p27, %r350, %r89;
	@%p27 bra 	$L__BB0_25;
	bra.uni 	$L__BB0_27;

}
	// .globl	_Z23histogram_reduce_kernelPKiPiii
.visible .entry _Z23histogram_reduce_kernelPKiPiii(
	.param .u64 .ptr .align 1 _Z23histogram_reduce_kernelPKiPiii_param_0,
	.param .u64 .ptr .align 1 _Z23histogram_reduce_kernelPKiPiii_param_1,
	.param .u32 _Z23histogram_reduce_kernelPKiPiii_param_2,
	.param .u32 _Z23histogram_reduce_kernelPKiPiii_param_3
)
{
	.reg .pred 	%p<11>;
	.reg .b32 	%r<119>;
	.reg .b64 	%rd<43>;

	ld.param.u64 	%rd3, [_Z23histogram_reduce_kernelPKiPiii_param_0];
	ld.param.u64 	%rd2, [_Z23histogram_reduce_kernelPKiPiii_param_1];
	ld.param.u32 	%r36, [_Z23histogram_reduce_kernelPKiPiii_param_2];
	ld.param.u32 	%r37, [_Z23histogram_reduce_kernelPKiPiii_param_3];
	cvta.to.global.u64 	%rd1, %rd3;
	mov.u32 	%r38, %ctaid.x;
	mov.u32 	%r39, %ntid.x;
	mov.u32 	%r40, %tid.x;
	mad.lo.s32 	%r1, %r38, %r39, %r40;
	setp.ge.s32 	%p1, %r1, %r36;
	@%p1 bra 	$L__BB1_15;
	setp.lt.s32 	%p2, %r37, 1;
	mov.b32 	%r118, 0;
	@%p2 bra 	$L__BB1_14;
	and.b32  	%r2, %r37, 15;
	setp.lt.u32 	%p3, %r37, 16;
	mov.b32 	%r110, 0;
	mov.u32 	%r118, %r110;
	@%p3 bra 	$L__BB1_5;
	and.b32  	%r110, %r37, 2147483632;
	neg.s32 	%r104, %r110;
	shl.b32 	%r5, %r36, 4;
	mov.b32 	%r118, 0;
	mul.wide.s32 	%rd6, %r36, 4;
	mov.u32 	%r103, %r1;
$L__BB1_4:
	.pragma "nounroll";
	mul.wide.s32 	%rd4, %r103, 4;
	add.s64 	%rd5, %rd1, %rd4;
	ld.global.u32 	%r45, [%rd5];
	add.s32 	%r46, %r45, %r118;
	add.s64 	%rd7, %rd5, %rd6;
	ld.global.u32 	%r47, [%rd7];
	add.s32 	%r48, %r47, %r46;
	add.s64 	%rd8, %rd7, %rd6;
	ld.global.u32 	%r49, [%rd8];
	add.s32 	%r50, %r49, %r48;
	add.s64 	%rd9, %rd8, %rd6;
	ld.global.u32 	%r51, [%rd9];
	add.s32 	%r52, %r51, %r50;
	add.s64 	%rd10, %rd9, %rd6;
	ld.global.u32 	%r53, [%rd10];
	add.s32 	%r54, %r53, %r52;
	add.s64 	%rd11, %rd10, %rd6;
	ld.global.u32 	%r55, [%rd11];
	add.s32 	%r56, %r55, %r54;
	add.s64 	%rd12, %rd11, %rd6;
	ld.global.u32 	%r57, [%rd12];
	add.s32 	%r58, %r57, %r56;
	add.s64 	%rd13, %rd12, %rd6;
	ld.global.u32 	%r59, [%rd13];
	add.s32 	%r60, %r59, %r58;
	add.s64 	%rd14, %rd13, %rd6;
	ld.global.u32 	%r61, [%rd14];
	add.s32 	%r62, %r61, %r60;
	add.s64 	%rd15, %rd14, %rd6;
	ld.global.u32 	%r63, [%rd15];
	add.s32 	%r64, %r63, %r62;
	add.s64 	%rd16, %rd15, %rd6;
	ld.global.u32 	%r65, [%rd16];
	add.s32 	%r66, %r65, %r64;
	add.s64 	%rd17, %rd16, %rd6;
	ld.global.u32 	%r67, [%rd17];
	add.s32 	%r68, %r67, %r66;
	add.s64 	%rd18, %rd17, %rd6;
	ld.global.u32 	%r69, [%rd18];
	add.s32 	%r70, %r69, %r68;
	add.s64 	%rd19, %rd18, %rd6;
	ld.global.u32 	%r71, [%rd19];
	add.s32 	%r72, %r71, %r70;
	add.s64 	%rd20, %rd19, %rd6;
	ld.global.u32 	%r73, [%rd20];
	add.s32 	%r74, %r73, %r72;
	add.s64 	%rd21, %rd20, %rd6;
	ld.global.u32 	%r75, [%rd21];
	add.s32 	%r118, %r75, %r74;
	add.s32 	%r104, %r104, 16;
	add.s32 	%r103, %r103, %r5;
	setp.ne.s32 	%p4, %r104, 0;
	@%p4 bra 	$L__BB1_4;
$L__BB1_5:
	setp.eq.s32 	%p5, %r2, 0;
	@%p5 bra 	$L__BB1_14;
	and.b32  	%r15, %r37, 7;
	setp.lt.u32 	%p6, %r2, 8;
	@%p6 bra 	$L__BB1_8;
	mad.lo.s32 	%r77, %r110, %r36, %r1;
	mul.wide.s32 	%rd22, %r77, 4;
	add.s64 	%rd23, %rd1, %rd22;
	ld.global.u32 	%r78, [%rd23];
	add.s32 	%r79, %r78, %r118;
	mul.wide.s32 	%rd24, %r36, 4;
	add.s64 	%rd25, %rd23, %rd24;
	ld.global.u32 	%r80, [%rd25];
	add.s32 	%r81, %r80, %r79;
	add.s64 	%rd26, %rd25, %rd24;
	ld.global.u32 	%r82, [%rd26];
	add.s32 	%r83, %r82, %r81;
	add.s64 	%rd27, %rd26, %rd24;
	ld.global.u32 	%r84, [%rd27];
	add.s32 	%r85, %r84, %r83;
	add.s64 	%rd28, %rd27, %rd24;
	ld.global.u32 	%r86, [%rd28];
	add.s32 	%r87, %r86, %r85;
	add.s64 	%rd29, %rd28, %rd24;
	ld.global.u32 	%r88, [%rd29];
	add.s32 	%r89, %r88, %r87;
	add.s64 	%rd30, %rd29, %rd24;
	ld.global.u32 	%r90, [%rd30];
	add.s32 	%r91, %r90, %r89;
	add.s64 	%rd31, %rd30, %rd24;
	ld.global.u32 	%r92, [%rd31];
	add.s32 	%r118, %r92, %r91;
	add.s32 	%r110, %r110, 8;
$L__BB1_8:
	setp.eq.s32 	%p7, %r15, 0;
	@%p7 bra 	$L__BB1_14;
	and.b32  	%r21, %r37, 3;
	setp.lt.u32 	%p8, %r15, 4;
	@%p8 bra 	$L__BB1_11;
	mad.lo.s32 	%r94, %r110, %r36, %r1;
	mul.wide.s32 	%rd32, %r94, 4;
	add.s64 	%rd33, %rd1, %rd32;
	ld.global.u32 	%r95, [%rd33];
	add.s32 	%r96, %r95, %r118;
	mul.wide.s32 	%rd34, %r36, 4;
	add.s64 	%rd35, %rd33, %rd34;
	ld.global.u32 	%r97, [%rd35];
	add.s32 	%r98, %r97, %r96;
	add.s64 	%rd36, %rd35, %rd34;
	ld.global.u32 	%r99, [%rd36];
	add.s32 	%r100, %r99, %r98;
	add.s64 	%rd37, %rd36, %rd34;
	ld.global.u32 	%r101, [%rd37];
	add.s32 	%r118, %r101, %r100;
	add.s32 	%r110, %r110, 4;
$L__BB1_11:
	setp.eq.s32 	%p9, %r21, 0;
	@%p9 bra 	$L__BB1_14;
	mad.lo.s32 	%r116, %r110, %r36, %r1;
	neg.s32 	%r115, %r21;
$L__BB1_13:
	.pragma "nounroll";
	mul.wide.s32 	%rd38, %r116, 4;
	add.s64 	%rd39, %rd1, %rd38;
	ld.global.u32 	%r102, [%rd39];
	add.s32 	%r118, %r102, %r118;
	add.s32 	%r116, %r116, %r36;
	add.s32 	%r115, %r115, 1;
	setp.ne.s32 	%p10, %r115, 0;
	@%p10 bra 	$L__BB1_13;
$L__BB1_14:
	cvta.to.global.u64 	%rd40, %rd2;
	mul.wide.s32 	%rd41, %r1, 4;
	add.s64 	%rd42, %rd40, %rd41;
	st.global.u32 	[%rd42], %r118;
$L__BB1_15:
	ret;

}


// ===== COMPILED SASS (sm_100) =====

	.target	sm_100

	.elftype	@"ET_EXEC"


//--------------------- .note.nv.tkinfo           --------------------------
	.section	.note.nv.tkinfo,"",@"SHT_NOTE"
	.sectionflags	@"SHF_NOTE_NV_TKINFO"
	.tkinfo
        /*0018*/ 	.word	0x00000002
        /*0030*/ 	.string	""
        /*0030*/ 	.string	"ptxas"
        /*0030*/ 	.string	"Cuda compilation tools, release 13.0, V13.0.88"
        /*0030*/ 	.string	"Build cuda_13.0.r13.0/compiler.36424714_0"
        /*0030*/ 	.string	"-arch sm_100 -m 64 "



//--------------------- .note.nv.cuinfo           --------------------------
	.section	.note.nv.cuinfo,"",@"SHT_NOTE"
	.sectionflags	@"SHF_NOTE_NV_CUINFO"
        /*0018*/ 	.short	0x0002
        /*001a*/ 	.short	0x0064
        /*001c*/ 	.short	0x0082
	.zero		2


//--------------------- .nv.info                  --------------------------
	.section	.nv.info,"",@"SHT_CUDA_INFO"
	.align	4


	//----- nvinfo : EIATTR_REGCOUNT
	.align		4
        /*0000*/ 	.byte	0x04, 0x2f
        /*0002*/ 	.short	(.L_1 - .L_0)
	.align		4
.L_0:
        /*0004*/ 	.word	index@(_Z29hierarchical_histogram_kernelPKiPiii)
        /*0008*/ 	.word	0x0000001b


	//----- nvinfo : EIATTR_FRAME_SIZE
	.align		4
.L_1:
        /*000c*/ 	.byte	0x04, 0x11
        /*000e*/ 	.short	(.L_3 - .L_2)
	.align		4
.L_2:
        /*0010*/ 	.word	index@(_Z29hierarchical_histogram_kernelPKiPiii)
        /*0014*/ 	.word	0x00000400


	//----- nvinfo : EIATTR_REGCOUNT
	.align		4
.L_3:
        /*0018*/ 	.byte	0x04, 0x2f
        /*001a*/ 	.short	(.L_5 - .L_4)
	.align		4
.L_4:
        /*001c*/ 	.word	index@(_Z23histogram_reduce_kernelPKiPiii)
        /*0020*/ 	.word	0x00000020


	//----- nvinfo : EIATTR_FRAME_SIZE
	.align		4
.L_5:
        /*0024*/ 	.byte	0x04, 0x11
        /*0026*/ 	.short	(.L_7 - .L_6)
	.align		4
.L_6:
        /*0028*/ 	.word	index@(_Z23histogram_reduce_kernelPKiPiii)
        /*002c*/ 	.word	0x00000000


	//----- nvinfo : EIATTR_MIN_STACK_SIZE
	.align		4
.L_7:
        /*0030*/ 	.byte	0x04, 0x12
        /*0032*/ 	.short	(.L_9 - .L_8)
	.align		4
.L_8:
        /*0034*/ 	.word	index@(_Z23histogram_reduce_kernelPKiPiii)
        /*0038*/ 	.word	0x00000000


	//----- nvinfo : EIATTR_MIN_STACK_SIZE
	.align		4
.L_9:
        /*003c*/ 	.byte	0x04, 0x12
        /*003e*/ 	.short	(.L_11 - .L_10)
	.align		4
.L_10:
        /*0040*/ 	.word	index@(_Z29hierarchical_histogram_kernelPKiPiii)
        /*0044*/ 	.word	0x00000400
.L_11:


//--------------------- .nv.compat                --------------------------
	.section	.nv.compat,"",@"SHT_CUDA_COMPAT_INFO"
	.align	4
        /*0000*/ 	.byte	0x02, 0x09, 0x00, 0x00, 0x02, 0x02, 0x01, 0x00, 0x02, 0x05, 0x05, 0x00, 0x03, 0x07, 0x01, 0x01
        /*0010*/ 	.byte	0x02, 0x03, 0x00, 0x00, 0x02, 0x06, 0x01, 0x00, 0x04, 0x0b, 0x08, 0x00, 0x09, 0x00, 0x00, 0x00
        /*0020*/ 	.byte	0x00, 0x00, 0x00, 0x00


//--------------------- .nv.info._Z23histogram_reduce_kernelPKiPiii --------------------------
	.section	.nv.info._Z23histogram_reduce_kernelPKiPiii,"",@"SHT_CUDA_INFO"
	.sectionflags	@""
	.align	4


	//----- nvinfo : EIATTR_CUDA_API_VERSION
	.align		4
        /*0000*/ 	.byte	0x04, 0x37
        /*0002*/ 	.short	(.L_13 - .L_12)
.L_12:
        /*0004*/ 	.word	0x00000082


	//----- nvinfo : EIATTR_KPARAM_INFO
	.align		4
.L_13:
        /*0008*/ 	.byte	0x04, 0x17
        /*000a*/ 	.short	(.L_15 - .L_14)
.L_14:
        /*000c*/ 	.word	0x00000000
        /*0010*/ 	.short	0x0003
        /*0012*/ 	.short	0x0014
        /*0014*/ 	.byte	0x00, 0xf0, 0x11, 0x00


	//----- nvinfo : EIATTR_KPARAM_INFO
	.align		4
.L_15:
        /*0018*/ 	.byte	0x04, 0x17
        /*001a*/ 	.short	(.L_17 - .L_16)
.L_16:
        /*001c*/ 	.word	0x00000000
        /*0020*/ 	.short	0x0002
        /*0022*/ 	.short	0x0010
        /*0024*/ 	.byte	0x00, 0xf0, 0x11, 0x00


	//----- nvinfo : EIATTR_KPARAM_INFO
	.align		4
.L_17:
        /*0028*/ 	.byte	0x04, 0x17
        /*002a*/ 	.short	(.L_19 - .L_18)
.L_18:
        /*002c*/ 	.word	0x00000000
        /*0030*/ 	.short	0x0001
        /*0032*/ 	.short	0x0008
        /*0034*/ 	.byte	0x00, 0xf5, 0x21, 0x00


	//----- nvinfo : EIATTR_KPARAM_INFO
	.align		4
.L_19:
        /*0038*/ 	.byte	0x04, 0x17
        /*003a*/ 	.short	(.L_21 - .L_20)
.L_20:
        /*003c*/ 	.word	0x00000000
        /*0040*/ 	.short	0x0000
        /*0042*/ 	.short	0x0000
        /*0044*/ 	.byte	0x00, 0xf5, 0x21, 0x00


	//----- nvinfo : EIATTR_SPARSE_MMA_MASK
	.align		4
.L_21:
        /*0048*/ 	.byte	0x03, 0x50
        /*004a*/ 	.short	0x0000


	//----- nvinfo : EIATTR_MAXREG_COUNT
	.align		4
        /*004c*/ 	.byte	0x03, 0x1b
        /*004e*/ 	.short	0x00ff


	//----- nvinfo : EIATTR_MERCURY_ISA_VERSION
	.align		4
        /*0050*/ 	.byte	0x03, 0x5f
        /*0052*/ 	.short	0x0101


	//----- nvinfo : EIATTR_VRC_CTA_INIT_COUNT
	.align		4
        /*0054*/ 	.byte	0x02, 0x4a
	.zero		1
	.zero		1


	//----- nvinfo : EIATTR_EXIT_INSTR_OFFSETS
	.align		4
        /*0058*/ 	.byte	0x04, 0x1c
        /*005a*/ 	.short	(.L_23 - .L_22)


	//   ....[0]....
.L_22:
        /*005c*/ 	.word	0x00000070


	//   ....[1]....
        /*0060*/ 	.word	0x00000800


	//----- nvinfo : EIATTR_CBANK_PARAM_SIZE
	.align		4
.L_23:
        /*0064*/ 	.byte	0x03, 0x19
        /*0066*/ 	.short	0x0018


	//----- nvinfo : EIATTR_PARAM_CBANK
	.align		4
        /*0068*/ 	.byte	0x04, 0x0a
        /*006a*/ 	.short	(.L_25 - .L_24)
	.align		4
.L_24:
        /*006c*/ 	.word	index@(.nv.constant0._Z23histogram_reduce_kernelPKiPiii)
        /*0070*/ 	.short	0x0380
        /*0072*/ 	.short	0x0018


	//----- nvinfo : EIATTR_SW_WAR
	.align		4
.L_25:
        /*0074*/ 	.byte	0x04, 0x36
        /*0076*/ 	.short	(.L_27 - .L_26)
.L_26:
        /*0078*/ 	.word	0x00000008
.L_27:


//--------------------- .nv.info._Z29hierarchical_histogram_kernelPKiPiii --------------------------
	.section	.nv.info._Z29hierarchical_histogram_kernelPKiPiii,"",@"SHT_CUDA_INFO"
	.sectionflags	@""
	.align	4


	//----- nvinfo : EIATTR_CUDA_API_VERSION
	.align		4
        /*0000*/ 	.byte	0x04, 0x37
        /*0002*/ 	.short	(.L_29 - .L_28)
.L_28:
        /*0004*/ 	.word	0x00000082


	//----- nvinfo : EIATTR_KPARAM_INFO
	.align		4
.L_29:
        /*0008*/ 	.byte	0x04, 0x17
        /*000a*/ 	.short	(.L_31 - .L_30)
.L_30:
        /*000c*/ 	.word	0x00000000
        /*0010*/ 	.short	0x0003
        /*0012*/ 	.short	0x0014
        /*0014*/ 	.byte	0x00, 0xf0, 0x11, 0x00


	//----- nvinfo : EIATTR_KPARAM_INFO
	.align		4
.L_31:
        /*0018*/ 	.byte	0x04, 0x17
        /*001a*/ 	.short	(.L_33 - .L_32)
.L_32:
        /*001c*/ 	.word	0x00000000
        /*0020*/ 	.short	0x0002
        /*0022*/ 	.short	0x0010
        /*0024*/ 	.byte	0x00, 0xf0, 0x11, 0x00


	//----- nvinfo : EIATTR_KPARAM_INFO
	.align		4
.L_33:
        /*0028*/ 	.byte	0x04, 0x17
        /*002a*/ 	.short	(.L_35 - .L_34)
.L_34:
        /*002c*/ 	.word	0x00000000
        /*0030*/ 	.short	0x0001
        /*0032*/ 	.short	0x0008
        /*0034*/ 	.byte	0x00, 0xf5, 0x21, 0x00


	//----- nvinfo : EIATTR_KPARAM_INFO
	.align		4
.L_35:
        /*0038*/ 	.byte	0x04, 0x17
        /*003a*/ 	.short	(.L_37 - .L_36)
.L_36:
        /*003c*/ 	.word	0x00000000
        /*0040*/ 	.short	0x0000
        /*0042*/ 	.short	0x0000
        /*0044*/ 	.byte	0x00, 0xf5, 0x21, 0x00


	//----- nvinfo : EIATTR_SPARSE_MMA_MASK
	.align		4
.L_37:
        /*0048*/ 	.byte	0x03, 0x50
        /*004a*/ 	.short	0x0000


	//----- nvinfo : EIATTR_MAXREG_COUNT
	.align		4
        /*004c*/ 	.byte	0x03, 0x1b
        /*004e*/ 	.short	0x00ff


	//----- nvinfo : EIATTR_NUM_BARRIERS
	.align		4
        /*0050*/ 	.byte	0x02, 0x4c
        /*0052*/ 	.byte	0x01
	.zero		1


	//----- nvinfo : EIATTR_MERCURY_ISA_VERSION
	.align		4
        /*0054*/ 	.byte	0x03, 0x5f
        /*0056*/ 	.short	0x0101


	//----- nvinfo : EIATTR_VRC_CTA_INIT_COUNT
	.align		4
        /*0058*/ 	.byte	0x02, 0x4a
	.zero		1
	.zero		1


	//----- nvinfo : EIATTR_EXIT_INSTR_OFFSETS
	.align		4
        /*005c*/ 	.byte	0x04, 0x1c
        /*005e*/ 	.short	(.L_39 - .L_38)


	//   ....[0]....
.L_38:
        /*0060*/ 	.word	0x00001720


	//   ....[1]....
        /*0064*/ 	.word	0x00001d40


	//----- nvinfo : EIATTR_CRS_STACK_SIZE
	.align		4
.L_39:
        /*0068*/ 	.byte	0x04, 0x1e
        /*006a*/ 	.short	(.L_41 - .L_40)
.L_40:
        /*006c*/ 	.word	0x00000000


	//----- nvinfo : EIATTR_CBANK_PARAM_SIZE
	.align		4
.L_41:
        /*0070*/ 	.byte	0x03, 0x19
        /*0072*/ 	.short	0x0018


	//----- nvinfo : EIATTR_PARAM_CBANK
	.align		4
        /*0074*/ 	.byte	0x04, 0x0a
        /*0076*/ 	.short	(.L_43 - .L_42)
	.align		4
.L_42:
        /*0078*/ 	.word	index@(.nv.constant0._Z29hierarchical_histogram_kernelPKiPiii)
        /*007c*/ 	.short	0x0380
        /*007e*/ 	.short	0x0018


	//----- nvinfo : EIATTR_SW_WAR
	.align		4
.L_43:
        /*0080*/ 	.byte	0x04, 0x36
        /*0082*/ 	.short	(.L_45 - .L_44)
.L_44:
        /*0084*/ 	.word	0x00000008
.L_45:


//--------------------- .nv.callgraph             --------------------------
	.section	.nv.callgraph,"",@"SHT_CUDA_CALLGRAPH"
	.align	4
	.sectionentsize	8
	.align		4
        /*0000*/ 	.word	0x00000000
	.align		4
        /*0004*/ 	.word	0xffffffff
	.align		4
        /*0008*/ 	.word	0x00000000
	.align		4
        /*000c*/ 	.word	0xfffffffe
	.align		4
        /*0010*/ 	.word	0x00000000
	.align		4
        /*0014*/ 	.word	0xfffffffd
	.align		4
        /*0018*/ 	.word	0x00000000
	.align		4
        /*001c*/ 	.word	0xfffffffc


//--------------------- .text._Z23histogram_reduce_kernelPKiPiii --------------------------
	.section	.text._Z23histogram_reduce_kernelPKiPiii,"ax",@progbits
	.align	128
        .global         _Z23histogram_reduce_kernelPKiPiii
        .type           _Z23histogram_reduce_kernelPKiPiii,@function
        .size           _Z23histogram_reduce_kernelPKiPiii,(.L_x_39 - _Z23histogram_reduce_kernelPKiPiii)
        .other          _Z23histogram_reduce_kernelPKiPiii,@"STO_CUDA_ENTRY STV_DEFAULT"
_Z23histogram_reduce_kernelPKiPiii:
.text._Z23histogram_reduce_kernelPKiPiii:
[----:B------:R-:W-:Y:S01]  /*0000*/  LDC R1, c[0x0][0x37c] ;  /* 0x0000df00ff017b82 */ /* 0x000fe20000000800 */
[----:B------:R-:W0:Y:S07]  /*0010*/  S2R R3, SR_TID.X ;  /* 0x0000000000037919 */ /* 0x000e2e0000002100 */
[----:B------:R-:W0:Y:S08]  /*0020*/  S2UR UR4, SR_CTAID.X ;  /* 0x00000000000479c3 */ /* 0x000e300000002500 */
[----:B------:R-:W0:Y:S08]  /*0030*/  LDC R0, c[0x0][0x360] ;  /* 0x0000d800ff007b82 */ /* 0x000e300000000800 */
[----:B------:R-:W1:Y:S01]  /*0040*/  LDC R25, c[0x0][0x390] ;  /* 0x0000e400ff197b82 */ /* 0x000e620000000800 */
[----:B0-----:R-:W-:-:S05]  /*0050*/  IMAD R0, R0, UR4, R3 ;  /* 0x0000000400007c24 */ /* 0x001fca000f8e0203 */
[----:B-1----:R-:W-:-:S13]  /*0060*/  ISETP.GE.AND P0, PT, R0, R25, PT ;  /* 0x000000190000720c */ /* 0x002fda0003f06270 */
[----:B------:R-:W-:Y:S05]  /*0070*/  @P0 EXIT ;  /* 0x000000000000094d */ /* 0x000fea0003800000 */
[----:B------:R-:W0:Y:S01]  /*0080*/  LDCU UR5, c[0x0][0x394] ;  /* 0x00007280ff0577ac */ /* 0x000e220008000800 */
[----:B------:R-:W-:Y:S01]  /*0090*/  HFMA2 R26, -RZ, RZ, 0, 0 ;  /* 0x00000000ff1a7431 */ /* 0x000fe200000001ff */
[----:B------:R-:W1:Y:S01]  /*00a0*/  LDCU.64 UR8, c[0x0][0x358] ;  /* 0x00006b00ff0877ac */ /* 0x000e620008000a00 */
[----:B0-----:R-:W-:-:S09]  /*00b0*/  UISETP.GE.AND UP0, UPT, UR5, 0x1, UPT ;  /* 0x000000010500788c */ /* 0x001fd2000bf06270 */
[----:B-1----:R-:W-:Y:S05]  /*00c0*/  BRA.U !UP0, `(.L_x_0) ;  /* 0x0000000508c07547 */ /* 0x002fea000b800000 */
[----:B------:R-:W-:Y:S01]  /*00d0*/  UISETP.GE.U32.AND UP1, UPT, UR5, 0x10, UPT ;  /* 0x000000100500788c */ /* 0x000fe2000bf26070 */
[----:B------:R-:W-:Y:S01]  /*00e0*/  MOV R26, RZ ;  /* 0x000000ff001a7202 */ /* 0x000fe20000000f00 */
[----:B------:R-:W-:Y:S01]  /*00f0*/  ULOP3.LUT UR6, UR5, 0xf, URZ, 0xc0, !UPT ;  /* 0x0000000f05067892 */ /* 0x000fe2000f8ec0ff */
[----:B------:R-:W-:-:S03]  /*0100*/  UMOV UR4, URZ ;  /* 0x000000ff00047c82 */ /* 0x000fc60008000000 */
[----:B------:R-:W-:-:S03]  /*0110*/  UISETP.NE.AND UP0, UPT, UR6, URZ, UPT ;  /* 0x000000ff0600728c */ /* 0x000fc6000bf05270 */
[----:B------:R-:W-:Y:S08]  /*0120*/  BRA.U !UP1, `(.L_x_1) ;  /* 0x0000000109c47547 */ /* 0x000ff0000b800000 */
[----:B------:R-:W-:Y:S01]  /*0130*/  ULOP3.LUT UR4, UR5, 0x7ffffff0, URZ, 0xc0, !UPT ;  /* 0x7ffffff005047892 */ /* 0x000fe2000f8ec0ff */
[----:B------:R-:W-:Y:S02]  /*0140*/  MOV R26, RZ ;  /* 0x000000ff001a7202 */ /* 0x000fe40000000f00 */
[----:B------:R-:W-:Y:S01]  /*0150*/  MOV R24, R0 ;  /* 0x0000000000187202 */ /* 0x000fe20000000f00 */
[----:B------:R-:W-:-:S12]  /*0160*/  UIADD3 UR7, UPT, UPT, -UR4, URZ, URZ ;  /* 0x000000ff04077290 */ /* 0x000fd8000fffe1ff */
.L_x_2:
[----:B------:R-:W0:Y:S02]  /*0170*/  LDC.64 R16, c[0x0][0x380] ;  /* 0x0000e000ff107b82 */ /* 0x000e240000000a00 */
[----:B0-----:R-:W-:-:S05]  /*0180*/  IMAD.WIDE R16, R24, 0x4, R16 ;  /* 0x0000000418107825 */ /* 0x001fca00078e0210 */
[----:B------:R0:W2:Y:S01]  /*0190*/  LDG.E R27, desc[UR8][R16.64] ;  /* 0x00000008101b7981 */ /* 0x0000a2000c1e1900 */
[----:B------:R-:W-:-:S04]  /*01a0*/  IMAD.WIDE R18, R25, 0x4, R16 ;  /* 0x0000000419127825 */ /* 0x000fc800078e0210 */
[C---:B------:R-:W-:Y:S02]  /*01b0*/  IMAD.WIDE R20, R25.reuse, 0x4, R18 ;  /* 0x0000000419147825 */ /* 0x040fe400078e0212 */
[----:B------:R-:W2:Y:S02]  /*01c0*/  LDG.E R18, desc[UR8][R18.64] ;  /* 0x0000000812127981 */ /* 0x000ea4000c1e1900 */
[C---:B------:R-:W-:Y:S02]  /*01d0*/  IMAD.WIDE R2, R25.reuse, 0x4, R20 ;  /* 0x0000000419027825 */ /* 0x040fe400078e0214 */
[----:B------:R-:W3:Y:S02]  /*01e0*/  LDG.E R20, desc[UR8][R20.64] ;  /* 0x0000000814147981 */ /* 0x000ee4000c1e1900 */
[C---:B------:R-:W-:Y:S02]  /*01f0*/  IMAD.WIDE R4, R25.reuse, 0x4, R2 ;  /* 0x0000000419047825 */ /* 0x040fe400078e0202 */
[----:B------:R1:W3:Y:S02]  /*0200*/  LDG.E R19, desc[UR8][R2.64] ;  /* 0x0000000802137981 */ /* 0x0002e4000c1e1900 */
[----:B------:R-:W-:-:S02]  /*0210*/  IMAD.WIDE R6, R25, 0x4, R4 ;  /* 0x0000000419067825 */ /* 0x000fc400078e0204 */
[----:B------:R-:W4:Y:S02]  /*0220*/  LDG.E R4, desc[UR8][R4.64] ;  /* 0x0000000804047981 */ /* 0x000f24000c1e1900 */
[----:B------:R-:W-:-:S04]  /*0230*/  IMAD.WIDE R8, R25, 0x4, R6 ;  /* 0x0000000419087825 */ /* 0x000fc800078e0206 */
[C---:B------:R-:W-:Y:S01]  /*0240*/  IMAD.WIDE R10, R25.reuse, 0x4, R8 ;  /* 0x00000004190a7825 */ /* 0x040fe200078e0208 */
[----:B------:R5:W4:Y:S04]  /*0250*/  LDG.E R5, desc[UR8][R6.64] ;  /* 0x0000000806057981 */ /* 0x000b28000c1e1900 */
[----:B------:R-:W4:Y:S01]  /*0260*/  LDG.E R8, desc[UR8][R8.64] ;  /* 0x0000000808087981 */ /* 0x000f22000c1e1900 */
[----:B------:R-:W-:-:S03]  /*0270*/  IMAD.WIDE R12, R25, 0x4, R10 ;  /* 0x00000004190c7825 */ /* 0x000fc600078e020a */
[----:B------:R-:W4:Y:S01]  /*0280*/  LDG.E R11, desc[UR8][R10.64] ;  /* 0x000000080a0b7981 */ /* 0x000f22000c1e1900 */
[----:B------:R-:W-:-:S03]  /*0290*/  IMAD.WIDE R14, R25, 0x4, R12 ;  /* 0x00000004190e7825 */ /* 0x000fc600078e020c */
[----:B------:R-:W4:Y:S01]  /*02a0*/  LDG.E R12, desc[UR8][R12.64] ;  /* 0x000000080c0c7981 */ /* 0x000f22000c1e1900 */
[----:B0-----:R-:W-:-:S03]  /*02b0*/  IMAD.WIDE R16, R25, 0x4, R14 ;  /* 0x0000000419107825 */ /* 0x001fc600078e020e */
[----:B------:R-:W4:Y:S01]  /*02c0*/  LDG.E R15, desc[UR8][R14.64] ;  /* 0x000000080e0f7981 */ /* 0x000f22000c1e1900 */
[----:B------:R-:W-:-:S03]  /*02d0*/  IMAD.WIDE R22, R25, 0x4, R16 ;  /* 0x0000000419167825 */ /* 0x000fc600078e0210 */
[----:B------:R-:W4:Y:S01]  /*02e0*/  LDG.E R16, desc[UR8][R16.64] ;  /* 0x0000000810107981 */ /* 0x000f22000c1e1900 */
[----:B------:R-:W-:-:S03]  /*02f0*/  IMAD.WIDE R28, R25, 0x4, R22 ;  /* 0x00000004191c7825 */ /* 0x000fc600078e0216 */
[----:B------:R-:W4:Y:S01]  /*0300*/  LDG.E R23, desc[UR8][R22.64] ;  /* 0x0000000816177981 */ /* 0x000f22000c1e1900 */
[----:B-1----:R-:W-:-:S03]  /*0310*/  IMAD.WIDE R2, R25, 0x4, R28 ;  /* 0x0000000419027825 */ /* 0x002fc600078e021c */
[----:B------:R-:W4:Y:S01]  /*0320*/  LDG.E R28, desc[UR8][R28.64] ;  /* 0x000000081c1c7981 */ /* 0x000f22000c1e1900 */
[----:B-----5:R-:W-:-:S03]  /*0330*/  IMAD.WIDE R6, R25, 0x4, R2 ;  /* 0x0000000419067825 */ /* 0x020fc600078e0202 */
[----:B------:R0:W5:Y:S02]  /*0340*/  LDG.E R21, desc[UR8][R2.64] ;  /* 0x0000000802157981 */ /* 0x000164000c1e1900 */
[----:B0-----:R-:W-:Y:S02]  /*0350*/  IMAD.WIDE R2, R25, 0x4, R6 ;  /* 0x0000000419027825 */ /* 0x001fe400078e0206 */
[----:B------:R-:W5:Y:S04]  /*0360*/  LDG.E R7, desc[UR8][R6.64] ;  /* 0x0000000806077981 */ /* 0x000f68000c1e1900 */
[----:B------:R-:W5:Y:S01]  /*0370*/  LDG.E R9, desc[UR8][R2.64] ;  /* 0x0000000802097981 */ /* 0x000f62000c1e1900 */
[----:B------:R-:W-:-:S04]  /*0380*/  UIADD3 UR7, UPT, UPT, UR7, 0x10, URZ ;  /* 0x0000001007077890 */ /* 0x000fc8000fffe0ff */
[----:B------:R-:W-:Y:S01]  /*0390*/  UISETP.NE.AND UP1, UPT, UR7, URZ, UPT ;  /* 0x000000ff0700728c */ /* 0x000fe2000bf25270 */
[----:B------:R-:W-:Y:S02]  /*03a0*/  LEA R24, R25, R24, 0x4 ;  /* 0x0000001819187211 */ /* 0x000fe400078e20ff */
[----:B--2---:R-:W-:-:S04]  /*03b0*/  IADD3 R18, PT, PT, R18, R27, R26 ;  /* 0x0000001b12127210 */ /* 0x004fc80007ffe01a */
[----:B---3--:R-:W-:-:S04]  /*03c0*/  IADD3 R18, PT, PT, R19, R20, R18 ;  /* 0x0000001413127210 */ /* 0x008fc80007ffe012 */
[----:B----4-:R-:W-:-:S04]  /*03d0*/  IADD3 R4, PT, PT, R5, R4, R18 ;  /* 0x0000000405047210 */ /* 0x010fc80007ffe012 */
[----:B------:R-:W-:-:S04]  /*03e0*/  IADD3 R4, PT, PT, R11, R8, R4 ;  /* 0x000000080b047210 */ /* 0x000fc80007ffe004 */
[----:B------:R-:W-:-:S04]  /*03f0*/  IADD3 R4, PT, PT, R15, R12, R4 ;  /* 0x0000000c0f047210 */ /* 0x000fc80007ffe004 */
[----:B------:R-:W-:-:S04]  /*0400*/  IADD3 R4, PT, PT, R23, R16, R4 ;  /* 0x0000001017047210 */ /* 0x000fc80007ffe004 */
[----:B-----5:R-:W-:-:S04]  /*0410*/  IADD3 R4, PT, PT, R21, R28, R4 ;  /* 0x0000001c15047210 */ /* 0x020fc80007ffe004 */
[----:B------:R-:W-:Y:S01]  /*0420*/  IADD3 R26, PT, PT, R9, R7, R4 ;  /* 0x00000007091a7210 */ /* 0x000fe20007ffe004 */
[----:B------:R-:W-:Y:S06]  /*0430*/  BRA.U UP1, `(.L_x_2) ;  /* 0xfffffffd014c7547 */ /* 0x000fec000b83ffff */
.L_x_1:
[----:B------:R-:W-:Y:S05]  /*0440*/  BRA.U !UP0, `(.L_x_0) ;  /* 0x0000000108e07547 */ /* 0x000fea000b800000 */
[----:B------:R-:W-:Y:S02]  /*0450*/  UISETP.GE.U32.AND UP0, UPT, UR6, 0x8, UPT ;  /* 0x000000080600788c */ /* 0x000fe4000bf06070 */
[----:B------:R-:W-:-:S04]  /*0460*/  ULOP3.LUT UR7, UR5, 0x7, URZ, 0xc0, !UPT ;  /* 0x0000000705077892 */ /* 0x000fc8000f8ec0ff */
[----:B------:R-:W-:-:S03]  /*0470*/  UISETP.NE.AND UP1, UPT, UR7, URZ, UPT ;  /* 0x000000ff0700728c */ /* 0x000fc6000bf25270 */
[----:B------:R-:W-:Y:S08]  /*0480*/  BRA.U !UP0, `(.L_x_3) ;  /* 0x00000001085c7547 */ /* 0x000ff0000b800000 */
[----:B------:R-:W0:Y:S01]  /*0490*/  LDC.64 R6, c[0x0][0x380] ;  /* 0x0000e000ff067b82 */ /* 0x000e220000000a00 */
[----:B------:R-:W-:-:S04]  /*04a0*/  IMAD R3, R25, UR4, R0 ;  /* 0x0000000419037c24 */ /* 0x000fc8000f8e0200 */
[----:B0-----:R-:W-:-:S04]  /*04b0*/  IMAD.WIDE R6, R3, 0x4, R6 ;  /* 0x0000000403067825 */ /* 0x001fc800078e0206 */
[C---:B------:R-:W-:Y:S02]  /*04c0*/  IMAD.WIDE R8, R25.reuse, 0x4, R6 ;  /* 0x0000000419087825 */ /* 0x040fe400078e0206 */
[----:B------:R-:W2:Y:S02]  /*04d0*/  LDG.E R7, desc[UR8][R6.64] ;  /* 0x0000000806077981 */ /* 0x000ea4000c1e1900 */
[C---:B------:R-:W-:Y:S02]  /*04e0*/  IMAD.WIDE R10, R25.reuse, 0x4, R8 ;  /* 0x00000004190a7825 */ /* 0x040fe400078e0208 */
[----:B------:R-:W2:Y:S02]  /*04f0*/  LDG.E R8, desc[UR8][R8.64] ;  /* 0x0000000808087981 */ /* 0x000ea4000c1e1900 */
[C---:B------:R-:W-:Y:S02]  /*0500*/  IMAD.WIDE R12, R25.reuse, 0x4, R10 ;  /* 0x00000004190c7825 */ /* 0x040fe400078e020a */
[----:B------:R-:W3:Y:S02]  /*0510*/  LDG.E R11, desc[UR8][R10.64] ;  /* 0x000000080a0b7981 */ /* 0x000ee4000c1e1900 */
[----:B------:R-:W-:-:S02]  /*0520*/  IMAD.WIDE R14, R25, 0x4, R12 ;  /* 0x00000004190e7825 */ /* 0x000fc400078e020c */
[----:B------:R-:W3:Y:S02]  /*0530*/  LDG.E R12, desc[UR8][R12.64] ;  /* 0x000000080c0c7981 */ /* 0x000ee4000c1e1900 */
[C---:B------:R-:W-:Y:S02]  /*0540*/  IMAD.WIDE R2, R25.reuse, 0x4, R14 ;  /* 0x0000000419027825 */ /* 0x040fe400078e020e */
[----:B------:R-:W4:Y:S02]  /*0550*/  LDG.E R15, desc[UR8][R14.64] ;  /* 0x000000080e0f7981 */ /* 0x000f24000c1e1900 */
[C---:B------:R-:W-:Y:S02]  /*0560*/  IMAD.WIDE R4, R25.reuse, 0x4, R2 ;  /* 0x0000000419047825 */ /* 0x040fe400078e0202 */
[----:B------:R-:W4:Y:S02]  /*0570*/  LDG.E R2, desc[UR8][R2.64] ;  /* 0x0000000802027981 */ /* 0x000f24000c1e1900 */
[----:B------:R-:W-:-:S02]  /*0580*/  IMAD.WIDE R16, R25, 0x4, R4 ;  /* 0x0000000419107825 */ /* 0x000fc400078e0204 */
[----:B------:R-:W5:Y:S04]  /*0590*/  LDG.E R5, desc[UR8][R4.64] ;  /* 0x0000000804057981 */ /* 0x000f68000c1e1900 */
[----:B------:R-:W5:Y:S01]  /*05a0*/  LDG.E R16, desc[UR8][R16.64] ;  /* 0x0000000810107981 */ /* 0x000f62000c1e1900 */
[----:B------:R-:W-:Y:S01]  /*05b0*/  UIADD3 UR4, UPT, UPT, UR4, 0x8, URZ ;  /* 0x0000000804047890 */ /* 0x000fe2000fffe0ff */
[----:B--2---:R-:W-:-:S04]  /*05c0*/  IADD3 R26, PT, PT, R8, R7, R26 ;  /* 0x00000007081a7210 */ /* 0x004fc80007ffe01a */
[----:B---3--:R-:W-:-:S04]  /*05d0*/  IADD3 R26, PT, PT, R12, R11, R26 ;  /* 0x0000000b0c1a7210 */ /* 0x008fc80007ffe01a */
[----:B----4-:R-:W-:-:S04]  /*05e0*/  IADD3 R26, PT, PT, R2, R15, R26 ;  /* 0x0000000f021a7210 */ /* 0x010fc80007ffe01a */
[----:B-----5:R-:W-:-:S07]  /*05f0*/  IADD3 R26, PT, PT, R16, R5, R26 ;  /* 0x00000005101a7210 */ /* 0x020fce0007ffe01a */
.L_x_3:
        /* <DEDUP_REMOVED lines=12> */
[----:B------:R-:W-:Y:S02]  /*06c0*/  IMAD.WIDE R8, R25, 0x4, R6 ;  /* 0x0000000419087825 */ /* 0x000fe400078e0206 */
[----:B------:R-:W3:Y:S04]  /*06d0*/  LDG.E R7, desc[UR8][R6.64] ;  /* 0x0000000806077981 */ /* 0x000ee8000c1e1900 */
[----:B------:R-:W3:Y:S01]  /*06e0*/  LDG.E R8, desc[UR8][R8.64] ;  /* 0x0000000808087981 */ /* 0x000ee2000c1e1900 */
[----:B------:R-:W-:Y:S01]  /*06f0*/  UIADD3 UR4, UPT, UPT, UR4, 0x4, URZ ;  /* 0x0000000404047890 */ /* 0x000fe2000fffe0ff */
[----:B--2---:R-:W-:-:S04]  /*0700*/  IADD3 R26, PT, PT, R4, R3, R26 ;  /* 0x00000003041a7210 */ /* 0x004fc80007ffe01a */
[----:B---3--:R-:W-:-:S07]  /*0710*/  IADD3 R26, PT, PT, R8, R7, R26 ;  /* 0x00000007081a7210 */ /* 0x008fce0007ffe01a */
.L_x_4:
[----:B------:R-:W-:Y:S05]  /*0720*/  BRA.U !UP1, `(.L_x_0) ;  /* 0x0000000109287547 */ /* 0x000fea000b800000 */
[----:B------:R-:W0:Y:S01]  /*0730*/  LDC.64 R4, c[0x0][0x380] ;  /* 0x0000e000ff047b82 */ /* 0x000e220000000a00 */
[----:B------:R-:W-:Y:S01]  /*0740*/  IMAD R6, R25, UR4, R0 ;  /* 0x0000000419067c24 */ /* 0x000fe2000f8e0200 */
[----:B------:R-:W-:-:S12]  /*0750*/  UIADD3 UR5, UPT, UPT, -UR5, URZ, URZ ;  /* 0x000000ff05057290 */ /* 0x000fd8000fffe1ff */
.L_x_5:
[----:B0-----:R-:W-:-:S06]  /*0760*/  IMAD.WIDE R2, R6, 0x4, R4 ;  /* 0x0000000406027825 */ /* 0x001fcc00078e0204 */
[----:B------:R-:W2:Y:S01]  /*0770*/  LDG.E R3, desc[UR8][R2.64] ;  /* 0x0000000802037981 */ /* 0x000ea2000c1e1900 */
[----:B------:R-:W-:Y:S01]  /*0780*/  UIADD3 UR5, UPT, UPT, UR5, 0x1, URZ ;  /* 0x0000000105057890 */ /* 0x000fe2000fffe0ff */
[----:B------:R-:W-:-:S03]  /*0790*/  IADD3 R6, PT, PT, R6, R25, RZ ;  /* 0x0000001906067210 */ /* 0x000fc60007ffe0ff */
[----:B------:R-:W-:Y:S01]  /*07a0*/  UISETP.NE.AND UP0, UPT, UR5, URZ, UPT ;  /* 0x000000ff0500728c */ /* 0x000fe2000bf05270 */
[----:B--2---:R-:W-:-:S08]  /*07b0*/  IADD3 R26, PT, PT, R3, R26, RZ ;  /* 0x0000001a031a7210 */ /* 0x004fd00007ffe0ff */
[----:B------:R-:W-:Y:S05]  /*07c0*/  BRA.U UP0, `(.L_x_5) ;  /* 0xfffffffd00e47547 */ /* 0x000fea000b83ffff */
.L_x_0:
[----:B------:R-:W0:Y:S02]  /*07d0*/  LDC.64 R2, c[0x0][0x388] ;  /* 0x0000e200ff027b82 */ /* 0x000e240000000a00 */
[----:B0-----:R-:W-:-:S05]  /*07e0*/  IMAD.WIDE R2, R0, 0x4, R2 ;  /* 0x0000000400027825 */ /* 0x001fca00078e0202 */
[----:B------:R-:W-:Y:S01]  /*07f0*/  STG.E desc[UR8][R2.64], R26 ;  /* 0x0000001a02007986 */ /* 0x000fe2000c101908 */
[----:B------:R-:W-:Y:S05]  /*0800*/  EXIT ;  /* 0x000000000000794d */ /* 0x000fea0003800000 */
.L_x_6:
[----:B------:R-:W-:-:S00]  /*0810*/  BRA `(.L_x_6) ;  /* 0xfffffffc00fc7947 */ /* 0x000fc0000383ffff */
[----:B------:R-:W-:-:S00]  /*0820*/  NOP ;  /* 0x0000000000007918 */ /* 0x000fc00000000000 */
        /* <DEDUP_REMOVED lines=13> */
.L_x_39:


//--------------------- .text._Z29hierarchical_histogram_kernelPKiPiii --------------------------
	.section	.text._Z29hierarchical_histogram_kernelPKiPiii,"ax",@progbits
	.align	128
        .global         _Z29hierarchical_histogram_kernelPKiPiii
        .type           _Z29hierarchical_histogram_kernelPKiPiii,@function
        .size           _Z29hierarchical_histogram_kernelPKiPiii,(.L_x_40 - _Z29hierarchical_histogram_kernelPKiPiii)
        .other          _Z29hierarchical_histogram_kernelPKiPiii,@"STO_CUDA_ENTRY STV_DEFAULT"
_Z29hierarchical_histogram_kernelPKiPiii:
.text._Z29hierarchical_histogram_kernelPKiPiii:
[----:B------:R-:W0:Y:S01]  /*0000*/  LDC R1, c[0x0][0x37c] ;  /* 0x0000df00ff017b82 */ /* 0x000e220000000800 */
[----:B------:R-:W1:Y:S07]  /*0010*/  LDCU UR4, c[0x0][0x360] ;  /* 0x00006c00ff0477ac */ /* 0x000e6e0008000800 */
[----:B------:R-:W1:Y:S01]  /*0020*/  LDC R3, c[0x0][0x364] ;  /* 0x0000d900ff037b82 */ /* 0x000e620000000800 */
[----:B------:R-:W2:Y:S01]  /*0030*/  S2R R0, SR_TID.X ;  /* 0x0000000000007919 */ /* 0x000ea20000002100 */
[----:B------:R-:W-:Y:S01]  /*0040*/  BSSY.RECONVERGENT B0, `(.L_x_7) ;  /* 0x0000045000007945 */ /* 0x000fe20003800200 */
[----:B0-----:R-:W-:Y:S01]  /*0050*/  VIADD R1, R1, 0xfffffc00 ;  /* 0xfffffc0001017836 */ /* 0x001fe20000000000 */
[----:B------:R-:W2:Y:S04]  /*0060*/  S2R R7, SR_TID.Y ;  /* 0x0000000000077919 */ /* 0x000ea80000002200 */
[----:B------:R-:W0:Y:S01]  /*0070*/  LDC R5, c[0x0][0x394] ;  /* 0x0000e500ff057b82 */ /* 0x000e220000000800 */
[----:B-1----:R-:W-:-:S05]  /*0080*/  IMAD R3, R3, UR4, RZ ;  /* 0x0000000403037c24 */ /* 0x002fca000f8e02ff */
[----:B------:R-:W-:Y:S01]  /*0090*/  SHF.R.U32.HI R2, RZ, 0x5, R3 ;  /* 0x00000005ff027819 */ /* 0x000fe20000011603 */
[----:B--2---:R-:W-:-:S04]  /*00a0*/  IMAD R0, R7, UR4, R0 ;  /* 0x0000000407007c24 */ /* 0x004fc8000f8e0200 */
[----:B0-----:R-:W-:-:S05]  /*00b0*/  IMAD R7, R2, R5, RZ ;  /* 0x0000000502077224 */ /* 0x001fca00078e02ff */
[----:B------:R-:W-:-:S13]  /*00c0*/  ISETP.GE.AND P0, PT, R0, R7, PT ;  /* 0x000000070000720c */ /* 0x000fda0003f06270 */
[----:B------:R-:W-:Y:S05]  /*00d0*/  @P0 BRA `(.L_x_8) ;  /* 0x0000000000ec0947 */ /* 0x000fea0003800000 */
[----:B------:R-:W0:Y:S01]  /*00e0*/  I2F.U32.RP R10, R3 ;  /* 0x00000003000a7306 */ /* 0x000e220000209000 */
[C---:B------:R-:W-:Y:S01]  /*00f0*/  IMAD.IADD R4, R3.reuse, 0x1, R0 ;  /* 0x0000000103047824 */ /* 0x040fe200078e0200 */
[----:B------:R-:W-:Y:S01]  /*0100*/  ISETP.NE.U32.AND P2, PT, R3, RZ, PT ;  /* 0x000000ff0300720c */ /* 0x000fe20003f45070 */
[----:B------:R-:W-:Y:S01]  /*0110*/  IMAD.MOV R13, RZ, RZ, -R3 ;  /* 0x000000ffff0d7224 */ /* 0x000fe200078e0a03 */
[----:B------:R-:W-:Y:S02]  /*0120*/  BSSY.RECONVERGENT B1, `(.L_x_9) ;  /* 0x0000027000017945 */ /* 0x000fe40003800200 */
[----:B------:R-:W-:Y:S02]  /*0130*/  ISETP.GE.U32.AND P0, PT, R4, R7, PT ;  /* 0x000000070400720c */ /* 0x000fe40003f06070 */
[----:B------:R-:W-:Y:S02]  /*0140*/  VIMNMX.U32 R11, PT, PT, R7, R4, !PT ;  /* 0x00000004070b7248 */ /* 0x000fe40007fe0000 */
[----:B------:R-:W-:-:S04]  /*0150*/  SEL R6, RZ, 0x1, P0 ;  /* 0x00000001ff067807 */ /* 0x000fc80000000000 */
[----:B------:R-:W-:Y:S01]  /*0160*/  IADD3 R4, PT, PT, R11, -R4, -R6 ;  /* 0x800000040b047210 */ /* 0x000fe20007ffe806 */
[----:B0-----:R-:W0:Y:S02]  /*0170*/  MUFU.RCP R10, R10 ;  /* 0x0000000a000a7308 */ /* 0x001e240000001000 */
[----:B0-----:R-:W-:-:S06]  /*0180*/  VIADD R8, R10, 0xffffffe ;  /* 0x0ffffffe0a087836 */ /* 0x001fcc0000000000 */
[----:B------:R0:W1:Y:S02]  /*0190*/  F2I.FTZ.U32.TRUNC.NTZ R9, R8 ;  /* 0x0000000800097305 */ /* 0x000064000021f000 */
[----:B0-----:R-:W-:Y:S02]  /*01a0*/  IMAD.MOV.U32 R8, RZ, RZ, RZ ;  /* 0x000000ffff087224 */ /* 0x001fe400078e00ff */
[----:B-1----:R-:W-:-:S04]  /*01b0*/  IMAD R13, R13, R9, RZ ;  /* 0x000000090d0d7224 */ /* 0x002fc800078e02ff */
[----:B------:R-:W-:-:S06]  /*01c0*/  IMAD.HI.U32 R9, R9, R13, R8 ;  /* 0x0000000d09097227 */ /* 0x000fcc00078e0008 */
[----:B------:R-:W-:-:S04]  /*01d0*/  IMAD.HI.U32 R9, R9, R4, RZ ;  /* 0x0000000409097227 */ /* 0x000fc800078e00ff */
[----:B------:R-:W-:-:S04]  /*01e0*/  IMAD.MOV R8, RZ, RZ, -R9 ;  /* 0x000000ffff087224 */ /* 0x000fc800078e0a09 */
[----:B------:R-:W-:-:S05]  /*01f0*/  IMAD R4, R3, R8, R4 ;  /* 0x0000000803047224 */ /* 0x000fca00078e0204 */
[----:B------:R-:W-:-:S13]  /*0200*/  ISETP.GE.U32.AND P0, PT, R4, R3, PT ;  /* 0x000000030400720c */ /* 0x000fda0003f06070 */
[----:B------:R-:W-:Y:S01]  /*0210*/  @P0 IADD3 R4, PT, PT, -R3, R4, RZ ;  /* 0x0000000403040210 */ /* 0x000fe20007ffe1ff */
[----:B------:R-:W-:-:S03]  /*0220*/  @P0 VIADD R9, R9, 0x1 ;  /* 0x0000000109090836 */ /* 0x000fc60000000000 */
[----:B------:R-:W-:-:S13]  /*0230*/  ISETP.GE.U32.AND P1, PT, R4, R3, PT ;  /* 0x000000030400720c */ /* 0x000fda0003f26070 */
[----:B------:R-:W-:Y:S01]  /*0240*/  @P1 VIADD R9, R9, 0x1 ;  /* 0x0000000109091836 */ /* 0x000fe20000000000 */
[----:B------:R-:W-:-:S05]  /*0250*/  @!P2 LOP3.LUT R9, RZ, R3, RZ, 0x33, !PT ;  /* 0x00000003ff09a212 */ /* 0x000fca00078e33ff */
[----:B------:R-:W-:-:S05]  /*0260*/  IMAD.IADD R6, R6, 0x1, R9 ;  /* 0x0000000106067824 */ /* 0x000fca00078e0209 */
[C---:B------:R-:W-:Y:S02]  /*0270*/  LOP3.LUT R4, R6.reuse, 0x3, RZ, 0xc0, !PT ;  /* 0x0000000306047812 */ /* 0x040fe400078ec0ff */
[----:B------:R-:W-:Y:S02]  /*0280*/  ISETP.GE.U32.AND P1, PT, R6, 0x3, PT ;  /* 0x000000030600780c */ /* 0x000fe40003f26070 */
[----:B------:R-:W-:Y:S01]  /*0290*/  ISETP.NE.AND P0, PT, R4, 0x3, PT ;  /* 0x000000030400780c */ /* 0x000fe20003f05270 */
[----:B------:R-:W-:-:S12]  /*02a0*/  IMAD.MOV.U32 R4, RZ, RZ, R0 ;  /* 0x000000ffff047224 */ /* 0x000fd800078e0000 */
[----:B------:R-:W-:Y:S05]  /*02b0*/  @!P0 BRA `(.L_x_10) ;  /* 0x0000000000348947 */ /* 0x000fea0003800000 */
[----:B------:R-:W0:Y:S01]  /*02c0*/  S2R R9, SR_CgaCtaId ;  /* 0x0000000000097919 */ /* 0x000e220000008800 */
[----:B------:R-:W-:Y:S01]  /*02d0*/  MOV R4, 0x400 ;  /* 0x0000040000047802 */ /* 0x000fe20000000f00 */
[----:B------:R-:W-:Y:S02]  /*02e0*/  VIADD R6, R6, 0x1 ;  /* 0x0000000106067836 */ /* 0x000fe40000000000 */
[----:B------:R-:W-:-:S03]  /*02f0*/  HFMA2 R8, -RZ, RZ, 0, 0 ;  /* 0x00000000ff087431 */ /* 0x000fc600000001ff */
[----:B------:R-:W-:Y:S02]  /*0300*/  LOP3.LUT R11, R6, 0x3, RZ, 0xc0, !PT ;  /* 0x00000003060b7812 */ /* 0x000fe400078ec0ff */
[----:B0-----:R-:W-:Y:S01]  /*0310*/  LEA R9, R9, R4, 0x18 ;  /* 0x0000000409097211 */ /* 0x001fe200078ec0ff */
[----:B------:R-:W-:-:S07]  /*0320*/  IMAD.MOV.U32 R4, RZ, RZ, R0 ;  /* 0x000000ffff047224 */ /* 0x000fce00078e0000 */
.L_x_11:
[----:B------:R-:W-:Y:S02]  /*0330*/  IMAD R6, R4, 0x4, R9 ;  /* 0x0000000404067824 */ /* 0x000fe400078e0209 */
[----:B------:R-:W-:Y:S02]  /*0340*/  VIADD R8, R8, 0x1 ;  /* 0x0000000108087836 */ /* 0x000fe40000000000 */
[----:B------:R-:W-:Y:S01]  /*0350*/  IMAD.IADD R4, R3, 0x1, R4 ;  /* 0x0000000103047824 */ /* 0x000fe200078e0204 */
[----:B------:R0:W-:Y:S02]  /*0360*/  STS [R6], RZ ;  /* 0x000000ff06007388 */ /* 0x0001e40000000800 */
[----:B------:R-:W-:-:S13]  /*0370*/  ISETP.NE.AND P0, PT, R8, R11, PT ;  /* 0x0000000b0800720c */ /* 0x000fda0003f05270 */
[----:B0-----:R-:W-:Y:S05]  /*0380*/  @P0 BRA `(.L_x_11) ;  /* 0xfffffffc00e80947 */ /* 0x001fea000383ffff */
.L_x_10:
[----:B------:R-:W-:Y:S05]  /*0390*/  BSYNC.RECONVERGENT B1 ;  /* 0x0000000000017941 */ /* 0x000fea0003800200 */
.L_x_9:
[----:B------:R-:W-:Y:S05]  /*03a0*/  @!P1 BRA `(.L_x_8) ;  /* 0x0000000000389947 */ /* 0x000fea0003800000 */
[----:B------:R-:W0:Y:S01]  /*03b0*/  S2R R9, SR_CgaCtaId ;  /* 0x0000000000097919 */ /* 0x000e220000008800 */
[----:B------:R-:W-:-:S04]  /*03c0*/  MOV R6, 0x400 ;  /* 0x0000040000067802 */ /* 0x000fc80000000f00 */
[----:B0-----:R-:W-:-:S07]  /*03d0*/  LEA R11, R9, R6, 0x18 ;  /* 0x00000006090b7211 */ /* 0x001fce00078ec0ff */
.L_x_12:
[----:B0-----:R-:W-:Y:S02]  /*03e0*/  IMAD R10, R4, 0x4, R11 ;  /* 0x00000004040a7824 */ /* 0x001fe400078e020b */
[----:B------:R-:W-:-:S03]  /*03f0*/  IMAD R4, R3, 0x4, R4 ;  /* 0x0000000403047824 */ /* 0x000fc600078e0204 */
[----:B------:R-:W-:Y:S01]  /*0400*/  LEA R6, R3, R10, 0x2 ;  /* 0x0000000a03067211 */ /* 0x000fe200078e10ff */
[----:B------:R0:W-:Y:S01]  /*0410*/  STS [R10], RZ ;  /* 0x000000ff0a007388 */ /* 0x0001e20000000800 */
[----:B------:R-:W-:-:S03]  /*0420*/  ISETP.GE.AND P0, PT, R4, R7, PT ;  /* 0x000000070400720c */ /* 0x000fc60003f06270 */
[C---:B------:R-:W-:Y:S01]  /*0430*/  IMAD R8, R3.reuse, 0x4, R6 ;  /* 0x0000000403087824 */ /* 0x040fe200078e0206 */
[----:B------:R0:W-:Y:S03]  /*0440*/  STS [R6], RZ ;  /* 0x000000ff06007388 */ /* 0x0001e60000000800 */
[----:B------:R-:W-:Y:S01]  /*0450*/  IMAD R9, R3, 0x4, R8 ;  /* 0x0000000403097824 */ /* 0x000fe200078e0208 */
[----:B------:R0:W-:Y:S04]  /*0460*/  STS [R8], RZ ;  /* 0x000000ff08007388 */ /* 0x0001e80000000800 */
[----:B------:R0:W-:Y:S01]  /*0470*/  STS [R9], RZ ;  /* 0x000000ff09007388 */ /* 0x0001e20000000800 */
[----:B------:R-:W-:Y:S05]  /*0480*/  @!P0 BRA `(.L_x_12) ;  /* 0xfffffffc00d48947 */ /* 0x000fea000383ffff */
.L_x_8:
[----:B------:R-:W-:Y:S05]  /*0490*/  BSYNC.RECONVERGENT B0 ;  /* 0x0000000000007941 */ /* 0x000fea0003800200 */
.L_x_7:
[----:B------:R-:W-:Y:S01]  /*04a0*/  BAR.SYNC.DEFER_BLOCKING 0x0 ;  /* 0x0000000000007b1d */ /* 0x000fe20000010000 */
[C---:B------:R-:W-:Y:S02]  /*04b0*/  ISETP.GE.AND P0, PT, R5.reuse, 0x2, PT ;  /* 0x000000020500780c */ /* 0x040fe40003f06270 */
[----:B------:R-:W-:-:S03]  /*04c0*/  ISETP.GE.AND P1, PT, R5, 0x1, PT ;  /* 0x000000010500780c */ /* 0x000fc60003f26270 */
[----:B------:R-:W-:-:S08]  /*04d0*/  UMOV UR6, 0xa ;  /* 0x0000000a00067882 */ /* 0x000fd00000000000 */
[----:B------:R-:W-:Y:S05]  /*04e0*/  @!P0 BRA `(.L_x_13) ;  /* 0x00000000001c8947 */ /* 0x000fea0003800000 */
[----:B------:R-:W1:Y:S01]  /*04f0*/  LDCU UR4, c[0x0][0x394] ;  /* 0x00007280ff0477ac */ /* 0x000e620008000800 */
[----:B------:R-:W-:-:S05]  /*0500*/  UMOV UR6, 0xa ;  /* 0x0000000a00067882 */ /* 0x000fca0000000000 */
.L_x_14:
[----:B-1----:R-:W-:Y:S02]  /*0510*/  UISETP.GT.U32.AND UP0, UPT, UR4, 0x3, UPT ;  /* 0x000000030400788c */ /* 0x002fe4000bf04070 */
[----:B------:R-:W-:Y:S02]  /*0520*/  USHF.R.U32.HI UR5, URZ, 0x1, UR4 ;  /* 0x00000001ff057899 */ /* 0x000fe40008011604 */
[----:B------:R-:W-:-:S05]  /*0530*/  UIADD3 UR6, UPT, UPT, UR6, -0x1, URZ ;  /* 0xffffffff06067890 */ /* 0x000fca000fffe0ff */
[----:B------:R-:W-:Y:S01]  /*0540*/  UMOV UR4, UR5 ;  /* 0x0000000500047c82 */ /* 0x000fe20008000000 */
[----:B------:R-:W-:Y:S06]  /*0550*/  BRA.U UP0, `(.L_x_14) ;  /* 0xfffffffd00ec7547 */ /* 0x000fec000b83ffff */
.L_x_13:
[----:B------:R-:W-:Y:S05]  /*0560*/  @!P1 BRA `(.L_x_15) ;  /* 0x0000000000c49947 */ /* 0x000fea0003800000 */
[C---:B------:R-:W-:Y:S01]  /*0570*/  VIADD R4, R5.reuse, 0xffffffff ;  /* 0xffffffff05047836 */ /* 0x040fe20000000000 */
[----:B0-----:R-:W-:-:S04]  /*0580*/  LOP3.LUT R8, R5, 0xf, RZ, 0xc0, !PT ;  /* 0x0000000f05087812 */ /* 0x001fc800078ec0ff */
[----:B------:R-:W-:Y:S01]  /*0590*/  ISETP.GE.U32.AND P0, PT, R4, 0xf, PT ;  /* 0x0000000f0400780c */ /* 0x000fe20003f06070 */
[----:B------:R-:W-:Y:S01]  /*05a0*/  IMAD.MOV.U32 R4, RZ, RZ, RZ ;  /* 0x000000ffff047224 */ /* 0x000fe200078e00ff */
[----:B------:R-:W-:-:S11]  /*05b0*/  ISETP.NE.AND P1, PT, R8, RZ, PT ;  /* 0x000000ff0800720c */ /* 0x000fd60003f25270 */
[----:B------:R-:W-:Y:S05]  /*05c0*/  @!P0 BRA `(.L_x_16) ;  /* 0x0000000000288947 */ /* 0x000fea0003800000 */
[----:B------:R-:W-:Y:S01]  /*05d0*/  HFMA2 R6, -RZ, RZ, 0, 0 ;  /* 0x00000000ff067431 */ /* 0x000fe200000001ff */
[----:B------:R-:W-:-:S07]  /*05e0*/  LOP3.LUT R4, R5, 0x7ffffff0, RZ, 0xc0, !PT ;  /* 0x7ffffff005047812 */ /* 0x000fce00078ec0ff */
.L_x_17:
[C---:B0-----:R-:W-:Y:S02]  /*05f0*/  IMAD R7, R6.reuse, 0x4, R1 ;  /* 0x0000000406077824 */ /* 0x041fe400078e0201 */
[----:B------:R-:W-:-:S03]  /*0600*/  VIADD R6, R6, 0x10 ;  /* 0x0000001006067836 */ /* 0x000fc60000000000 */
[----:B------:R0:W-:Y:S02]  /*0610*/  STL.128 [R7], RZ ;  /* 0x000000ff07007387 */ /* 0x0001e40000100c00 */
[----:B------:R-:W-:Y:S02]  /*0620*/  ISETP.NE.AND P0, PT, R6, R4, PT ;  /* 0x000000040600720c */ /* 0x000fe40003f05270 */
[----:B------:R0:W-:Y:S04]  /*0630*/  STL.128 [R7+0x10], RZ ;  /* 0x000010ff07007387 */ /* 0x0001e80000100c00 */
[----:B------:R0:W-:Y:S04]  /*0640*/  STL.128 [R7+0x20], RZ ;  /* 0x000020ff07007387 */ /* 0x0001e80000100c00 */
[----:B------:R0:W-:Y:S03]  /*0650*/  STL.128 [R7+0x30], RZ ;  /* 0x000030ff07007387 */ /* 0x0001e60000100c00 */
[----:B------:R-:W-:Y:S05]  /*0660*/  @P0 BRA `(.L_x_17) ;  /* 0xfffffffc00e00947 */ /* 0x000fea000383ffff */
.L_x_16:
[----:B------:R-:W-:Y:S05]  /*0670*/  @!P1 BRA `(.L_x_15) ;  /* 0x0000000000809947 */ /* 0x000fea0003800000 */
[----:B------:R-:W-:Y:S02]  /*0680*/  ISETP.GE.U32.AND P0, PT, R8, 0x8, PT ;  /* 0x000000080800780c */ /* 0x000fe40003f06070 */
[----:B0-----:R-:W-:-:S04]  /*0690*/  LOP3.LUT R7, R5, 0x7, RZ, 0xc0, !PT ;  /* 0x0000000705077812 */ /* 0x001fc800078ec0ff */
[----:B------:R-:W-:-:S07]  /*06a0*/  ISETP.NE.AND P1, PT, R7, RZ, PT ;  /* 0x000000ff0700720c */ /* 0x000fce0003f25270 */
[----:B------:R-:W-:Y:S06]  /*06b0*/  @!P0 BRA `(.L_x_18) ;  /* 0x0000000000288947 */ /* 0x000fec0003800000 */
[C---:B------:R-:W-:Y:S02]  /*06c0*/  IMAD R6, R4.reuse, 0x4, R1 ;  /* 0x0000000404067824 */ /* 0x040fe400078e0201 */
[----:B------:R-:W-:-:S03]  /*06d0*/  VIADD R4, R4, 0x8 ;  /* 0x0000000804047836 */ /* 0x000fc60000000000 */
[----:B------:R0:W-:Y:S04]  /*06e0*/  STL [R6], RZ ;  /* 0x000000ff06007387 */ /* 0x0001e80000100800 */
[----:B------:R0:W-:Y:S04]  /*06f0*/  STL [R6+0x4], RZ ;  /* 0x000004ff06007387 */ /* 0x0001e80000100800 */
[----:B------:R0:W-:Y:S04]  /*0700*/  STL [R6+0x8], RZ ;  /* 0x000008ff06007387 */ /* 0x0001e80000100800 */
[----:B------:R0:W-:Y:S04]  /*0710*/  STL [R6+0xc], RZ ;  /* 0x00000cff06007387 */ /* 0x0001e80000100800 */
[----:B------:R0:W-:Y:S04]  /*0720*/  STL [R6+0x10], RZ ;  /* 0x000010ff06007387 */ /* 0x0001e80000100800 */
[----:B------:R0:W-:Y:S04]  /*0730*/  STL [R6+0x14], RZ ;  /* 0x000014ff06007387 */ /* 0x0001e80000100800 */
[----:B------:R0:W-:Y:S04]  /*0740*/  STL [R6+0x18], RZ ;  /* 0x000018ff06007387 */ /* 0x0001e80000100800 */
[----:B------:R0:W-:Y:S02]  /*0750*/  STL [R6+0x1c], RZ ;  /* 0x00001cff06007387 */ /* 0x0001e40000100800 */
.L_x_18:
[----:B------:R-:W-:Y:S05]  /*0760*/  @!P1 BRA `(.L_x_15) ;  /* 0x0000000000449947 */ /* 0x000fea0003800000 */
[----:B------:R-:W-:Y:S02]  /*0770*/  ISETP.GE.U32.AND P0, PT, R7, 0x4, PT ;  /* 0x000000040700780c */ /* 0x000fe40003f06070 */
[----:B------:R-:W-:-:S04]  /*0780*/  LOP3.LUT R5, R5, 0x3, RZ, 0xc0, !PT ;  /* 0x0000000305057812 */ /* 0x000fc800078ec0ff */
[----:B------:R-:W-:-:S07]  /*0790*/  ISETP.NE.AND P1, PT, R5, RZ, PT ;  /* 0x000000ff0500720c */ /* 0x000fce0003f25270 */
[C---:B0-----:R-:W-:Y:S01]  /*07a0*/  @P0 IMAD R6, R4.reuse, 0x4, R1 ;  /* 0x0000000404060824 */ /* 0x041fe200078e0201 */
[----:B------:R-:W-:-:S04]  /*07b0*/  @P0 IADD3 R4, PT, PT, R4, 0x4, RZ ;  /* 0x0000000404040810 */ /* 0x000fc80007ffe0ff */
[----:B------:R1:W-:Y:S04]  /*07c0*/  @P0 STL [R6], RZ ;  /* 0x000000ff06000387 */ /* 0x0003e80000100800 */
[----:B------:R1:W-:Y:S04]  /*07d0*/  @P0 STL [R6+0x4], RZ ;  /* 0x000004ff06000387 */ /* 0x0003e80000100800 */
[----:B------:R1:W-:Y:S04]  /*07e0*/  @P0 STL [R6+0x8], RZ ;  /* 0x000008ff06000387 */ /* 0x0003e80000100800 */
[----:B------:R1:W-:Y:S01]  /*07f0*/  @P0 STL [R6+0xc], RZ ;  /* 0x00000cff06000387 */ /* 0x0003e20000100800 */
[----:B------:R-:W-:Y:S05]  /*0800*/  @!P1 BRA `(.L_x_15) ;  /* 0x00000000001c9947 */ /* 0x000fea0003800000 */
[----:B------:R-:W-:-:S05]  /*0810*/  UMOV UR4, URZ ;  /* 0x000000ff00047c82 */ /* 0x000fca0008000000 */
.L_x_19:
[C---:B-1----:R-:W-:Y:S01]  /*0820*/  IMAD R6, R4.reuse, 0x4, R1 ;  /* 0x0000000404067824 */ /* 0x042fe200078e0201 */
[----:B------:R-:W-:Y:S01]  /*0830*/  UIADD3 UR4, UPT, UPT, UR4, 0x1, URZ ;  /* 0x0000000104047890 */ /* 0x000fe2000fffe0ff */
[----:B------:R-:W-:-:S03]  /*0840*/  VIADD R4, R4, 0x1 ;  /* 0x0000000104047836 */ /* 0x000fc60000000000 */
[----:B------:R2:W-:Y:S02]  /*0850*/  STL [R6], RZ ;  /* 0x000000ff06007387 */ /* 0x0005e40000100800 */
[----:B------:R-:W-:-:S13]  /*0860*/  ISETP.NE.AND P0, PT, R5, UR4, PT ;  /* 0x0000000405007c0c */ /* 0x000fda000bf05270 */
[----:B--2---:R-:W-:Y:S05]  /*0870*/  @P0 BRA `(.L_x_19) ;  /* 0xfffffffc00e80947 */ /* 0x004fea000383ffff */
.L_x_15:
[----:B------:R-:W2:Y:S01]  /*0880*/  S2UR UR7, SR_CTAID.X ;  /* 0x00000000000779c3 */ /* 0x000ea20000002500 */
[----:B------:R-:W3:Y:S01]  /*0890*/  LDCU UR4, c[0x0][0x390] ;  /* 0x00007200ff0477ac */ /* 0x000ee20008000800 */
[----:B------:R-:W-:Y:S01]  /*08a0*/  IMAD.SHL.U32 R12, R3, 0x8, RZ ;  /* 0x00000008030c7824 */ /* 0x000fe200078e00ff */
[----:B------:R-:W-:Y:S01]  /*08b0*/  BSSY.RECONVERGENT B0, `(.L_x_20) ;  /* 0x000007b000007945 */ /* 0x000fe20003800200 */
[----:B------:R-:W-:Y:S01]  /*08c0*/  IMAD.SHL.U32 R5, R0, 0x8, RZ ;  /* 0x0000000800057824 */ /* 0x000fe200078e00ff */
[----:B------:R-:W4:Y:S03]  /*08d0*/  LDCU.64 UR8, c[0x0][0x358] ;  /* 0x00006b00ff0877ac */ /* 0x000f260008000a00 */
[----:B--2---:R-:W-:-:S05]  /*08e0*/  IMAD R11, R12, UR7, R5 ;  /* 0x000000070c0b7c24 */ /* 0x004fca000f8e0205 */
[----:B---3--:R-:W-:-:S13]  /*08f0*/  ISETP.GE.AND P0, PT, R11, UR4, PT ;  /* 0x000000040b007c0c */ /* 0x008fda000bf06270 */
[----:B----4-:R-:W-:Y:S05]  /*0900*/  @P0 BRA `(.L_x_21) ;  /* 0x0000000400d40947 */ /* 0x010fea0003800000 */
[----:B0-----:R-:W0:Y:S01]  /*0910*/  LDC R10, c[0x0][0x390] ;  /* 0x0000e400ff0a7b82 */ /* 0x001e220000000800 */
[----:B------:R-:W2:Y:S07]  /*0920*/  LDCU UR4, c[0x0][0x370] ;  /* 0x00006e00ff0477ac */ /* 0x000eae0008000800 */
[----:B------:R-:W3:Y:S01]  /*0930*/  LDC.64 R8, c[0x0][0x380] ;  /* 0x0000e000ff087b82 */ /* 0x000ee20000000a00 */
[----:B--2---:R-:W-:-:S07]  /*0940*/  IMAD R12, R12, UR4, RZ ;  /* 0x000000040c0c7c24 */ /* 0x004fce000f8e02ff */
.L_x_25:
[----:B--2---:R-:W-:Y:S01]  /*0950*/  VIADD R5, R11, 0x7 ;  /* 0x000000070b057836 */ /* 0x004fe20000000000 */
[----:B------:R-:W-:Y:S04]  /*0960*/  BSSY.RECONVERGENT B1, `(.L_x_22) ;  /* 0x000006c000017945 */ /* 0x000fe80003800200 */
[----:B0-----:R-:W-:-:S13]  /*0970*/  ISETP.GE.AND P0, PT, R5, R10, PT ;  /* 0x0000000a0500720c */ /* 0x001fda0003f06270 */
[----:B-1----:R-:W-:Y:S05]  /*0980*/  @P0 BRA `(.L_x_23) ;  /* 0x0000000000c00947 */ /* 0x002fea0003800000 */
[----:B------:R-:W-:-:S05]  /*0990*/  SHF.R.S32.HI R5, RZ, 0x2, R11 ;  /* 0x00000002ff057819 */ /* 0x000fca000001140b */
[----:B---3--:R-:W-:-:S06]  /*09a0*/  IMAD.WIDE R4, R5, 0x10, R8 ;  /* 0x0000001005047825 */ /* 0x008fcc00078e0208 */
[----:B-1----:R-:W2:Y:S02]  /*09b0*/  LDG.E.128 R4, desc[UR8][R4.64] ;  /* 0x0000000804047981 */ /* 0x002ea4000c1e1d00 */
[----:B--2---:R-:W-:-:S04]  /*09c0*/  SHF.R.S32.HI R14, RZ, UR6, R4 ;  /* 0x00000006ff0e7c19 */ /* 0x004fc80008011404 */
[----:B------:R-:W-:-:S05]  /*09d0*/  LEA R14, R14, R1, 0x2 ;  /* 0x000000010e0e7211 */ /* 0x000fca00078e10ff */
[----:B------:R-:W2:Y:S01]  /*09e0*/  LDL R13, [R14] ;  /* 0x000000000e0d7983 */ /* 0x000ea20000100800 */
[----:B------:R-:W-:-:S05]  /*09f0*/  SHF.R.S32.HI R16, RZ, UR6, R5 ;  /* 0x00000006ff107c19 */ /* 0x000fca0008011405 */
[----:B------:R-:W-:Y:S02]  /*0a00*/  IMAD R16, R16, 0x4, R1 ;  /* 0x0000000410107824 */ /* 0x000fe400078e0201 */
[----:B--2---:R-:W-:-:S05]  /*0a10*/  VIADD R13, R13, 0x1 ;  /* 0x000000010d0d7836 */ /* 0x004fca0000000000 */
[----:B------:R0:W-:Y:S04]  /*0a20*/  STL [R14], R13 ;  /* 0x0000000d0e007387 */ /* 0x0001e80000100800 */
[----:B------:R-:W2:Y:S01]  /*0a30*/  LDL R15, [R16] ;  /* 0x00000000100f7983 */ /* 0x000ea20000100800 */
[----:B------:R-:W-:-:S05]  /*0a40*/  SHF.R.S32.HI R6, RZ, UR6, R6 ;  /* 0x00000006ff067c19 */ /* 0x000fca0008011406 */
[----:B------:R-:W-:Y:S02]  /*0a50*/  IMAD R17, R6, 0x4, R1 ;  /* 0x0000000406117824 */ /* 0x000fe400078e0201 */
[----:B------:R-:W-:Y:S02]  /*0a60*/  VIADD R4, R11, 0x4 ;  /* 0x000000040b047836 */ /* 0x000fe40000000000 */
[----:B--2---:R-:W-:-:S05]  /*0a70*/  VIADD R15, R15, 0x1 ;  /* 0x000000010f0f7836 */ /* 0x004fca0000000000 */
[----:B------:R1:W-:Y:S04]  /*0a80*/  STL [R16], R15 ;  /* 0x0000000f10007387 */ /* 0x0003e80000100800 */
[----:B------:R-:W0:Y:S01]  /*0a90*/  LDL R6, [R17] ;  /* 0x0000000011067983 */ /* 0x000e220000100800 */
[----:B------:R-:W-:Y:S02]  /*0aa0*/  SHF.R.S32.HI R5, RZ, 0x2, R4 ;  /* 0x00000002ff057819 */ /* 0x000fe40000011404 */
[----:B------:R-:W-:-:S03]  /*0ab0*/  SHF.R.S32.HI R18, RZ, UR6, R7 ;  /* 0x00000006ff127c19 */ /* 0x000fc60008011407 */
[----:B------:R-:W-:-:S04]  /*0ac0*/  IMAD.WIDE R4, R5, 0x10, R8 ;  /* 0x0000001005047825 */ /* 0x000fc800078e0208 */
[----:B------:R-:W-:Y:S01]  /*0ad0*/  IMAD R18, R18, 0x4, R1 ;  /* 0x0000000412127824 */ /* 0x000fe200078e0201 */
[----:B0-----:R-:W-:Y:S02]  /*0ae0*/  IADD3 R14, PT, PT, R6, 0x1, RZ ;  /* 0x00000001060e7810 */ /* 0x001fe40007ffe0ff */
[----:B------:R-:W1:Y:S04]  /*0af0*/  LDG.E.128 R4, desc[UR8][R4.64] ;  /* 0x0000000804047981 */ /* 0x000e68000c1e1d00 */
[----:B------:R0:W-:Y:S04]  /*0b00*/  STL [R17], R14 ;  /* 0x0000000e11007387 */ /* 0x0001e80000100800 */
[----:B------:R-:W2:Y:S01]  /*0b10*/  LDL R13, [R18] ;  /* 0x00000000120d7983 */ /* 0x000ea20000100800 */
[----:B-1----:R-:W-:-:S05]  /*0b20*/  SHF.R.S32.HI R16, RZ, UR6, R4 ;  /* 0x00000006ff107c19 */ /* 0x002fca0008011404 */
[----:B------:R-:W-:Y:S02]  /*0b30*/  IMAD R16, R16, 0x4, R1 ;  /* 0x0000000410107824 */ /* 0x000fe400078e0201 */
[----:B--2---:R-:W-:-:S05]  /*0b40*/  VIADD R13, R13, 0x1 ;  /* 0x000000010d0d7836 */ /* 0x004fca0000000000 */
[----:B------:R1:W-:Y:S04]  /*0b50*/  STL [R18], R13 ;  /* 0x0000000d12007387 */ /* 0x0003e80000100800 */
[----:B------:R-:W2:Y:S01]  /*0b60*/  LDL R15, [R16] ;  /* 0x00000000100f7983 */ /* 0x000ea20000100800 */
[----:B------:R-:W-:-:S05]  /*0b70*/  SHF.R.S32.HI R20, RZ, UR6, R5 ;  /* 0x00000006ff147c19 */ /* 0x000fca0008011405 */
[----:B------:R-:W-:Y:S02]  /*0b80*/  IMAD R20, R20, 0x4, R1 ;  /* 0x0000000414147824 */ /* 0x000fe400078e0201 */
[----:B--2---:R-:W-:-:S05]  /*0b90*/  VIADD R15, R15, 0x1 ;  /* 0x000000010f0f7836 */ /* 0x004fca0000000000 */
[----:B------:R2:W-:Y:S04]  /*0ba0*/  STL [R16], R15 ;  /* 0x0000000f10007387 */ /* 0x0005e80000100800 */
[----:B------:R-:W3:Y:S01]  /*0bb0*/  LDL R4, [R20] ;  /* 0x0000000014047983 */ /* 0x000ee20000100800 */
[----:B------:R-:W-:-:S05]  /*0bc0*/  SHF.R.S32.HI R6, RZ, UR6, R6 ;  /* 0x00000006ff067c19 */ /* 0x000fca0008011406 */
[----:B------:R-:W-:Y:S01]  /*0bd0*/  IMAD R6, R6, 0x4, R1 ;  /* 0x0000000406067824 */ /* 0x000fe200078e0201 */
[----:B---3--:R-:W-:-:S05]  /*0be0*/  IADD3 R5, PT, PT, R4, 0x1, RZ ;  /* 0x0000000104057810 */ /* 0x008fca0007ffe0ff */
[----:B------:R2:W-:Y:S04]  /*0bf0*/  STL [R20], R5 ;  /* 0x0000000514007387 */ /* 0x0005e80000100800 */
[----:B------:R-:W3:Y:S01]  /*0c00*/  LDL R4, [R6] ;  /* 0x0000000006047983 */ /* 0x000ee20000100800 */
[----:B0-----:R-:W-:-:S05]  /*0c10*/  SHF.R.S32.HI R14, RZ, UR6, R7 ;  /* 0x00000006ff0e7c19 */ /* 0x001fca0008011407 */
[----:B------:R-:W-:Y:S02]  /*0c20*/  IMAD R14, R14, 0x4, R1 ;  /* 0x000000040e0e7824 */ /* 0x000fe400078e0201 */
[----:B---3--:R-:W-:-:S05]  /*0c30*/  VIADD R7, R4, 0x1 ;  /* 0x0000000104077836 */ /* 0x008fca0000000000 */
[----:B------:R2:W-:Y:S04]  /*0c40*/  STL [R6], R7 ;  /* 0x0000000706007387 */ /* 0x0005e80000100800 */
[----:B------:R-:W1:Y:S02]  /*0c50*/  LDL R4, [R14] ;  /* 0x000000000e047983 */ /* 0x000e640000100800 */
[----:B-1----:R-:W-:-:S05]  /*0c60*/  VIADD R13, R4, 0x1 ;  /* 0x00000001040d7836 */ /* 0x002fca0000000000 */
[----:B------:R2:W-:Y:S01]  /*0c70*/  STL [R14], R13 ;  /* 0x0000000d0e007387 */ /* 0x0005e20000100800 */
[----:B------:R-:W-:Y:S05]  /*0c80*/  BRA `(.L_x_24) ;  /* 0x0000000000e47947 */ /* 0x000fea0003800000 */
.L_x_23:
[C---:B------:R-:W-:Y:S01]  /*0c90*/  ISETP.GE.AND P0, PT, R11.reuse, R10, PT ;  /* 0x0000000a0b00720c */ /* 0x040fe20003f06270 */
[----:B---3--:R-:W-:-:S12]  /*0ca0*/  IMAD.WIDE R4, R11, 0x4, R8 ;  /* 0x000000040b047825 */ /* 0x008fd800078e0208 */
[----:B-1----:R-:W2:Y:S01]  /*0cb0*/  @!P0 LDG.E R6, desc[UR8][R4.64] ;  /* 0x0000000804068981 */ /* 0x002ea2000c1e1900 */
[----:B------:R-:W-:-:S05]  /*0cc0*/  VIADD R7, R11, 0x1 ;  /* 0x000000010b077836 */ /* 0x000fca0000000000 */
[----:B------:R-:W-:-:S13]  /*0cd0*/  ISETP.GE.AND P2, PT, R7, R10, PT ;  /* 0x0000000a0700720c */ /* 0x000fda0003f46270 */
[----:B------:R-:W3:Y:S01]  /*0ce0*/  @!P2 LDG.E R13, desc[UR8][R4.64+0x4] ;  /* 0x00000408040da981 */ /* 0x000ee2000c1e1900 */
[----:B--2---:R-:W-:-:S04]  /*0cf0*/  @!P0 SHF.R.S32.HI R6, RZ, UR6, R6 ;  /* 0x00000006ff068c19 */ /* 0x004fc80008011406 */
[----:B------:R-:W-:-:S05]  /*0d00*/  @!P0 LEA R6, R6, R1, 0x2 ;  /* 0x0000000106068211 */ /* 0x000fca00078e10ff */
[----:B------:R-:W2:Y:S01]  /*0d10*/  @!P0 LDL R7, [R6] ;  /* 0x0000000006078983 */ /* 0x000ea20000100800 */
[----:B------:R-:W-:-:S05]  /*0d20*/  VIADD R15, R11, 0x2 ;  /* 0x000000020b0f7836 */ /* 0x000fca0000000000 */
[----:B------:R-:W-:Y:S02]  /*0d30*/  ISETP.GE.AND P1, PT, R15, R10, PT ;  /* 0x0000000a0f00720c */ /* 0x000fe40003f26270 */
[----:B---3--:R-:W-:-:S05]  /*0d40*/  @!P2 SHF.R.S32.HI R14, RZ, UR6, R13 ;  /* 0x00000006ff0eac19 */ /* 0x008fca000801140d */
[----:B------:R-:W-:-:S06]  /*0d50*/  @!P2 IMAD R14, R14, 0x4, R1 ;  /* 0x000000040e0ea824 */ /* 0x000fcc00078e0201 */
[----:B------:R-:W3:Y:S01]  /*0d60*/  @!P1 LDG.E R15, desc[UR8][R4.64+0x8] ;  /* 0x00000808040f9981 */ /* 0x000ee2000c1e1900 */
[----:B--2---:R-:W-:-:S05]  /*0d70*/  @!P0 VIADD R7, R7, 0x1 ;  /* 0x0000000107078836 */ /* 0x004fca0000000000 */
[----:B------:R0:W-:Y:S04]  /*0d80*/  @!P0 STL [R6], R7 ;  /* 0x0000000706008387 */ /* 0x0001e80000100800 */
[----:B------:R-:W2:Y:S01]  /*0d90*/  @!P2 LDL R13, [R14] ;  /* 0x000000000e0da983 */ /* 0x000ea20000100800 */
[----:B------:R-:W-:-:S05]  /*0da0*/  VIADD R17, R11, 0x3 ;  /* 0x000000030b117836 */ /* 0x000fca0000000000 */
[----:B------:R-:W-:Y:S02]  /*0db0*/  ISETP.GE.AND P0, PT, R17, R10, PT ;  /* 0x0000000a1100720c */ /* 0x000fe40003f06270 */
[----:B---3--:R-:W-:-:S04]  /*0dc0*/  @!P1 SHF.R.S32.HI R16, RZ, UR6, R15 ;  /* 0x00000006ff109c19 */ /* 0x008fc8000801140f */
[----:B------:R-:W-:-:S07]  /*0dd0*/  @!P1 LEA R16, R16, R1, 0x2 ;  /* 0x0000000110109211 */ /* 0x000fce00078e10ff */
[----:B------:R-:W0:Y:S01]  /*0de0*/  @!P0 LDG.E R17, desc[UR8][R4.64+0xc] ;  /* 0x00000c0804118981 */ /* 0x000e22000c1e1900 */
[----:B--2---:R-:W-:-:S05]  /*0df0*/  @!P2 VIADD R13, R13, 0x1 ;  /* 0x000000010d0da836 */ /* 0x004fca0000000000 */
[----:B------:R1:W-:Y:S04]  /*0e00*/  @!P2 STL [R14], R13 ;  /* 0x0000000d0e00a387 */ /* 0x0003e80000100800 */
[----:B------:R-:W2:Y:S01]  /*0e10*/  @!P1 LDL R15, [R16] ;  /* 0x00000000100f9983 */ /* 0x000ea20000100800 */
[----:B------:R-:W-:-:S05]  /*0e20*/  VIADD R19, R11, 0x4 ;  /* 0x000000040b137836 */ /* 0x000fca0000000000 */
[----:B------:R-:W-:Y:S02]  /*0e30*/  ISETP.GE.AND P2, PT, R19, R10, PT ;  /* 0x0000000a1300720c */ /* 0x000fe40003f46270 */
[----:B0-----:R-:W-:-:S05]  /*0e40*/  @!P0 SHF.R.S32.HI R6, RZ, UR6, R17 ;  /* 0x00000006ff068c19 */ /* 0x001fca0008011411 */
[----:B------:R-:W-:-:S06]  /*0e50*/  @!P0 IMAD R6, R6, 0x4, R1 ;  /* 0x0000000406068824 */ /* 0x000fcc00078e0201 */
[----:B------:R-:W1:Y:S01]  /*0e60*/  @!P2 LDG.E R17, desc[UR8][R4.64+0x10] ;  /* 0x000010080411a981 */ /* 0x000e62000c1e1900 */
[----:B--2---:R-:W-:-:S05]  /*0e70*/  @!P1 VIADD R15, R15, 0x1 ;  /* 0x000000010f0f9836 */ /* 0x004fca0000000000 */
[----:B------:R0:W-:Y:S04]  /*0e80*/  @!P1 STL [R16], R15 ;  /* 0x0000000f10009387 */ /* 0x0001e80000100800 */
[----:B------:R-:W2:Y:S01]  /*0e90*/  @!P0 LDL R7, [R6] ;  /* 0x0000000006078983 */ /* 0x000ea20000100800 */
[----:B------:R-:W-:-:S05]  /*0ea0*/  VIADD R19, R11, 0x5 ;  /* 0x000000050b137836 */ /* 0x000fca0000000000 */
[----:B------:R-:W-:Y:S02]  /*0eb0*/  ISETP.GE.AND P1, PT, R19, R10, PT ;  /* 0x0000000a1300720c */ /* 0x000fe40003f26270 */
[----:B-1----:R-:W-:-:S04]  /*0ec0*/  @!P2 SHF.R.S32.HI R14, RZ, UR6, R17 ;  /* 0x00000006ff0eac19 */ /* 0x002fc80008011411 */
[----:B------:R-:W-:-:S07]  /*0ed0*/  @!P2 LEA R14, R14, R1, 0x2 ;  /* 0x000000010e0ea211 */ /* 0x000fce00078e10ff */
[----:B------:R-:W3:Y:S01]  /*0ee0*/  @!P1 LDG.E R17, desc[UR8][R4.64+0x14] ;  /* 0x0000140804119981 */ /* 0x000ee2000c1e1900 */
[----:B--2---:R-:W-:-:S05]  /*0ef0*/  @!P0 VIADD R7, R7, 0x1 ;  /* 0x0000000107078836 */ /* 0x004fca0000000000 */
[----:B------:R1:W-:Y:S04]  /*0f00*/  @!P0 STL [R6], R7 ;  /* 0x0000000706008387 */ /* 0x0003e80000100800 */
[----:B------:R-:W2:Y:S01]  /*0f10*/  @!P2 LDL R13, [R14] ;  /* 0x000000000e0da983 */ /* 0x000ea20000100800 */
[----:B---3--:R-:W-:-:S05]  /*0f20*/  @!P1 SHF.R.S32.HI R18, RZ, UR6, R17 ;  /* 0x00000006ff129c19 */ /* 0x008fca0008011411 */
[----:B------:R-:W-:Y:S02]  /*0f30*/  @!P1 IMAD R18, R18, 0x4, R1 ;  /* 0x0000000412129824 */ /* 0x000fe400078e0201 */
[----:B--2---:R-:W-:-:S05]  /*0f40*/  @!P2 VIADD R13, R13, 0x1 ;  /* 0x000000010d0da836 */ /* 0x004fca0000000000 */
[----:B------:R1:W-:Y:S04]  /*0f50*/  @!P2 STL [R14], R13 ;  /* 0x0000000d0e00a387 */ /* 0x0003e80000100800 */
[----:B0-----:R-:W2:Y:S01]  /*0f60*/  @!P1 LDL R15, [R18] ;  /* 0x00000000120f9983 */ /* 0x001ea20000100800 */
[----:B------:R-:W-:-:S05]  /*0f70*/  VIADD R17, R11, 0x6 ;  /* 0x000000060b117836 */ /* 0x000fca0000000000 */
[----:B------:R-:W-:Y:S01]  /*0f80*/  ISETP.GE.AND P0, PT, R17, R10, PT ;  /* 0x0000000a1100720c */ /* 0x000fe20003f06270 */
[----:B--2---:R-:W-:-:S05]  /*0f90*/  @!P1 VIADD R15, R15, 0x1 ;  /* 0x000000010f0f9836 */ /* 0x004fca0000000000 */
[----:B------:R1:W-:Y:S07]  /*0fa0*/  @!P1 STL [R18], R15 ;  /* 0x0000000f12009387 */ /* 0x0003ee0000100800 */
[----:B------:R-:W-:Y:S05]  /*0fb0*/  @P0 BRA `(.L_x_24) ;  /* 0x0000000000180947 */ /* 0x000fea0003800000 */
[----:B------:R-:W1:Y:S02]  /*0fc0*/  LDG.E R4, desc[UR8][R4.64+0x18] ;  /* 0x0000180804047981 */ /* 0x000e64000c1e1900 */
[----:B-1----:R-:W-:-:S05]  /*0fd0*/  SHF.R.S32.HI R6, RZ, UR6, R4 ;  /* 0x00000006ff067c19 */ /* 0x002fca0008011404 */
[----:B------:R-:W-:-:S05]  /*0fe0*/  IMAD R6, R6, 0x4, R1 ;  /* 0x0000000406067824 */ /* 0x000fca00078e0201 */
[----:B------:R-:W2:Y:S02]  /*0ff0*/  LDL R7, [R6] ;  /* 0x0000000006077983 */ /* 0x000ea40000100800 */
[----:B--2---:R-:W-:-:S05]  /*1000*/  IADD3 R7, PT, PT, R7, 0x1, RZ ;  /* 0x0000000107077810 */ /* 0x004fca0007ffe0ff */
[----:B------:R0:W-:Y:S02]  /*1010*/  STL [R6], R7 ;  /* 0x0000000706007387 */ /* 0x0001e40000100800 */
.L_x_24:
[----:B------:R-:W-:Y:S05]  /*1020*/  BSYNC.RECONVERGENT B1 ;  /* 0x0000000000017941 */ /* 0x000fea0003800200 */
.L_x_22:
[----:B------:R-:W-:-:S05]  /*1030*/  IMAD.IADD R11, R12, 0x1, R11 ;  /* 0x000000010c0b7824 */ /* 0x000fca00078e020b */
[----:B------:R-:W-:-:S13]  /*1040*/  ISETP.GE.AND P0, PT, R11, R10, PT ;  /* 0x0000000a0b00720c */ /* 0x000fda0003f06270 */
[----:B------:R-:W-:Y:S05]  /*1050*/  @!P0 BRA `(.L_x_25) ;  /* 0xfffffff8003c8947 */ /* 0x000fea000383ffff */
.L_x_21:
[----:B------:R-:W-:Y:S05]  /*1060*/  BSYNC.RECONVERGENT B0 ;  /* 0x0000000000007941 */ /* 0x000fea0003800200 */
.L_x_20:
[----:B------:R-:W3:Y:S02]  /*1070*/  LDCU UR6, c[0x0][0x394] ;  /* 0x00007280ff0677ac */ /* 0x000ee40008000800 */
[----:B---3--:R-:W-:-:S09]  /*1080*/  UISETP.GE.AND UP0, UPT, UR6, 0x1, UPT ;  /* 0x000000010600788c */ /* 0x008fd2000bf06270 */
[----:B------:R-:W-:Y:S05]  /*1090*/  BRA.U !UP0, `(.L_x_26) ;  /* 0x0000000508947547 */ /* 0x000fea000b800000 */
[----:B------:R-:W-:Y:S01]  /*10a0*/  UIADD3 UR4, UPT, UPT, UR6, -0x1, URZ ;  /* 0xffffffff06047890 */ /* 0x000fe2000fffe0ff */
[----:B--2---:R-:W-:Y:S01]  /*10b0*/  SHF.R.U32.HI R20, RZ, 0x5, R0 ;  /* 0x00000005ff147819 */ /* 0x004fe20000011600 */
[----:B------:R-:W-:Y:S01]  /*10c0*/  ULOP3.LUT UR10, UR6, 0xf, URZ, 0xc0, !UPT ;  /* 0x0000000f060a7892 */ /* 0x000fe2000f8ec0ff */
[----:B------:R-:W-:Y:S01]  /*10d0*/  IMAD.MOV.U32 R21, RZ, RZ, RZ ;  /* 0x000000ffff157224 */ /* 0x000fe200078e00ff */
[----:B------:R-:W-:Y:S02]  /*10e0*/  UISETP.GE.U32.AND UP0, UPT, UR4, 0xf, UPT ;  /* 0x0000000f0400788c */ /* 0x000fe4000bf06070 */
[----:B------:R-:W-:-:S07]  /*10f0*/  UISETP.NE.AND UP1, UPT, UR10, URZ, UPT ;  /* 0x000000ff0a00728c */ /* 0x000fce000bf25270 */
[----:B------:R-:W-:Y:S05]  /*1100*/  BRA.U !UP0, `(.L_x_27) ;  /* 0x0000000108807547 */ /* 0x000fea000b800000 */
[----:B------:R-:W2:Y:S01]  /*1110*/  S2UR UR5, SR_CgaCtaId ;  /* 0x00000000000579c3 */ /* 0x000ea20000008800 */
[----:B------:R-:W-:Y:S01]  /*1120*/  ULOP3.LUT UR11, UR6, 0x7ffffff0, URZ, 0xc0, !UPT ;  /* 0x7ffffff0060b7892 */ /* 0x000fe2000f8ec0ff */
[----:B------:R-:W-:Y:S01]  /*1130*/  IMAD.MOV.U32 R22, RZ, RZ, RZ ;  /* 0x000000ffff167224 */ /* 0x000fe200078e00ff */
[----:B------:R-:W-:-:S04]  /*1140*/  UMOV UR4, 0x400 ;  /* 0x0000040000047882 */ /* 0x000fc80000000000 */
[----:B------:R-:W-:Y:S01]  /*1150*/  IMAD.U32 R21, RZ, RZ, UR11 ;  /* 0x0000000bff157e24 */ /* 0x000fe2000f8e00ff */
[----:B--2---:R-:W-:-:S12]  /*1160*/  ULEA UR4, UR5, UR4, 0x18 ;  /* 0x0000000405047291 */ /* 0x004fd8000f8ec0ff */
.L_x_28:
[----:B------:R-:W-:-:S05]  /*1170*/  IMAD R24, R22, 0x4, R1 ;  /* 0x0000000416187824 */ /* 0x000fca00078e0201 */
[----:B012---:R-:W2:Y:S04]  /*1180*/  LDL.128 R4, [R24] ;  /* 0x0000000018047983 */ /* 0x007ea80000100c00 */
[----:B------:R-:W3:Y:S04]  /*1190*/  LDL.128 R8, [R24+0x10] ;  /* 0x0000100018087983 */ /* 0x000ee80000100c00 */
[----:B------:R-:W4:Y:S04]  /*11a0*/  LDL.128 R12, [R24+0x20] ;  /* 0x00002000180c7983 */ /* 0x000f280000100c00 */
[----:B------:R-:W5:Y:S01]  /*11b0*/  LDL.128 R16, [R24+0x30] ;  /* 0x0000300018107983 */ /* 0x000f620000100c00 */
[----:B------:R-:W-:Y:S01]  /*11c0*/  IMAD R23, R20, UR6, R22 ;  /* 0x0000000614177c24 */ /* 0x000fe2000f8e0216 */
[----:B------:R-:W-:-:S04]  /*11d0*/  IADD3 R22, PT, PT, R22, 0x10, RZ ;  /* 0x0000001016167810 */ /* 0x000fc80007ffe0ff */
[----:B------:R-:W-:Y:S02]  /*11e0*/  LEA R23, R23, UR4, 0x2 ;  /* 0x0000000417177c11 */ /* 0x000fe4000f8e10ff */
[----:B------:R-:W-:-:S03]  /*11f0*/  ISETP.NE.AND P0, PT, R22, R21, PT ;  /* 0x000000151600720c */ /* 0x000fc60003f05270 */
[----:B--2---:R2:W-:Y:S04]  /*1200*/  ATOMS.ADD RZ, [R23], R4 ;  /* 0x0000000417ff738c */ /* 0x0045e80000000000 */
[----:B------:R2:W-:Y:S04]  /*1210*/  ATOMS.ADD RZ, [R23+0x4], R5 ;  /* 0x0000040517ff738c */ /* 0x0005e80000000000 */
[----:B------:R2:W-:Y:S04]  /*1220*/  ATOMS.ADD RZ, [R23+0x8], R6 ;  /* 0x0000080617ff738c */ /* 0x0005e80000000000 */
[----:B------:R2:W-:Y:S04]  /*1230*/  ATOMS.ADD RZ, [R23+0xc], R7 ;  /* 0x00000c0717ff738c */ /* 0x0005e80000000000 */
[----:B---3--:R2:W-:Y:S04]  /*1240*/  ATOMS.ADD RZ, [R23+0x10], R8 ;  /* 0x0000100817ff738c */ /* 0x0085e80000000000 */
[----:B------:R2:W-:Y:S04]  /*1250*/  ATOMS.ADD RZ, [R23+0x14], R9 ;  /* 0x0000140917ff738c */ /* 0x0005e80000000000 */
[----:B------:R2:W-:Y:S04]  /*1260*/  ATOMS.ADD RZ, [R23+0x18], R10 ;  /* 0x0000180a17ff738c */ /* 0x0005e80000000000 */
[----:B------:R2:W-:Y:S04]  /*1270*/  ATOMS.ADD RZ, [R23+0x1c], R11 ;  /* 0x00001c0b17ff738c */ /* 0x0005e80000000000 */
[----:B----4-:R2:W-:Y:S04]  /*1280*/  ATOMS.ADD RZ, [R23+0x20], R12 ;  /* 0x0000200c17ff738c */ /* 0x0105e80000000000 */
[----:B------:R2:W-:Y:S04]  /*1290*/  ATOMS.ADD RZ, [R23+0x24], R13 ;  /* 0x0000240d17ff738c */ /* 0x0005e80000000000 */
[----:B------:R2:W-:Y:S04]  /*12a0*/  ATOMS.ADD RZ, [R23+0x28], R14 ;  /* 0x0000280e17ff738c */ /* 0x0005e80000000000 */
[----:B------:R2:W-:Y:S04]  /*12b0*/  ATOMS.ADD RZ, [R23+0x2c], R15 ;  /* 0x00002c0f17ff738c */ /* 0x0005e80000000000 */
[----:B-----5:R2:W-:Y:S04]  /*12c0*/  ATOMS.ADD RZ, [R23+0x30], R16 ;  /* 0x0000301017ff738c */ /* 0x0205e80000000000 */
[----:B------:R2:W-:Y:S04]  /*12d0*/  ATOMS.ADD RZ, [R23+0x34], R17 ;  /* 0x0000341117ff738c */ /* 0x0005e80000000000 */
[----:B------:R2:W-:Y:S04]  /*12e0*/  ATOMS.ADD RZ, [R23+0x38], R18 ;  /* 0x0000381217ff738c */ /* 0x0005e80000000000 */
[----:B------:R2:W-:Y:S01]  /*12f0*/  ATOMS.ADD RZ, [R23+0x3c], R19 ;  /* 0x00003c1317ff738c */ /* 0x0005e20000000000 */
[----:B------:R-:W-:Y:S05]  /*1300*/  @P0 BRA `(.L_x_28) ;  /* 0xfffffffc00980947 */ /* 0x000fea000383ffff */
.L_x_27:
[----:B------:R-:W-:Y:S05]  /*1310*/  BRA.U !UP1, `(.L_x_26) ;  /* 0x0000000109f47547 */ /* 0x000fea000b800000 */
[----:B------:R-:W-:Y:S02]  /*1320*/  UISETP.GE.U32.AND UP0, UPT, UR10, 0x8, UPT ;  /* 0x000000080a00788c */ /* 0x000fe4000bf06070 */
[----:B------:R-:W-:-:S04]  /*1330*/  ULOP3.LUT UR11, UR6, 0x7, URZ, 0xc0, !UPT ;  /* 0x00000007060b7892 */ /* 0x000fc8000f8ec0ff */
[----:B------:R-:W-:-:S03]  /*1340*/  UISETP.NE.AND UP1, UPT, UR11, URZ, UPT ;  /* 0x000000ff0b00728c */ /* 0x000fc6000bf25270 */
[----:B------:R-:W-:Y:S08]  /*1350*/  BRA.U !UP0, `(.L_x_29) ;  /* 0x00000001085c7547 */ /* 0x000ff0000b800000 */
[----:B--2---:R-:W-:-:S05]  /*1360*/  IMAD R5, R21, 0x4, R1 ;  /* 0x0000000415057824 */ /* 0x004fca00078e0201 */
[----:B01----:R-:W2:Y:S04]  /*1370*/  LDL R7, [R5] ;  /* 0x0000000005077983 */ /* 0x003ea80000100800 */
[----:B------:R-:W3:Y:S04]  /*1380*/  LDL R9, [R5+0x4] ;  /* 0x0000040005097983 */ /* 0x000ee80000100800 */
[----:B------:R-:W4:Y:S04]  /*1390*/  LDL R11, [R5+0x8] ;  /* 0x00000800050b7983 */ /* 0x000f280000100800 */
[----:B------:R-:W5:Y:S04]  /*13a0*/  LDL R13, [R5+0xc] ;  /* 0x00000c00050d7983 */ /* 0x000f680000100800 */
[----:B------:R-:W5:Y:S04]  /*13b0*/  LDL R15, [R5+0x10] ;  /* 0x00001000050f7983 */ /* 0x000f680000100800 */
[----:B------:R-:W5:Y:S04]  /*13c0*/  LDL R17, [R5+0x14] ;  /* 0x0000140005117983 */ /* 0x000f680000100800 */
[----:B------:R-:W5:Y:S04]  /*13d0*/  LDL R19, [R5+0x18] ;  /* 0x0000180005137983 */ /* 0x000f680000100800 */
[----:B------:R-:W5:Y:S01]  /*13e0*/  LDL R23, [R5+0x1c] ;  /* 0x00001c0005177983 */ /* 0x000f620000100800 */
[----:B------:R-:W0:Y:S01]  /*13f0*/  S2UR UR5, SR_CgaCtaId ;  /* 0x00000000000579c3 */ /* 0x000e220000008800 */
[----:B------:R-:W-:Y:S01]  /*1400*/  UMOV UR4, 0x400 ;  /* 0x0000040000047882 */ /* 0x000fe20000000000 */
[----:B------:R-:W-:-:S02]  /*1410*/  IMAD R4, R20, UR6, R21 ;  /* 0x0000000614047c24 */ /* 0x000fc4000f8e0215 */
[----:B------:R-:W-:Y:S01]  /*1420*/  VIADD R21, R21, 0x8 ;  /* 0x0000000815157836 */ /* 0x000fe20000000000 */
[----:B0-----:R-:W-:-:S06]  /*1430*/  ULEA UR4, UR5, UR4, 0x18 ;  /* 0x0000000405047291 */ /* 0x001fcc000f8ec0ff */
[----:B------:R-:W-:-:S05]  /*1440*/  LEA R4, R4, UR4, 0x2 ;  /* 0x0000000404047c11 */ /* 0x000fca000f8e10ff */
[----:B--2---:R0:W-:Y:S04]  /*1450*/  ATOMS.ADD RZ, [R4], R7 ;  /* 0x0000000704ff738c */ /* 0x0041e80000000000 */
[----:B---3--:R0:W-:Y:S04]  /*1460*/  ATOMS.ADD RZ, [R4+0x4], R9 ;  /* 0x0000040904ff738c */ /* 0x0081e80000000000 */
[----:B----4-:R0:W-:Y:S04]  /*1470*/  ATOMS.ADD RZ, [R4+0x8], R11 ;  /* 0x0000080b04ff738c */ /* 0x0101e80000000000 */
[----:B-----5:R0:W-:Y:S04]  /*1480*/  ATOMS.ADD RZ, [R4+0xc], R13 ;  /* 0x00000c0d04ff738c */ /* 0x0201e80000000000 */
[----:B------:R0:W-:Y:S04]  /*1490*/  ATOMS.ADD RZ, [R4+0x10], R15 ;  /* 0x0000100f04ff738c */ /* 0x0001e80000000000 */
[----:B------:R0:W-:Y:S04]  /*14a0*/  ATOMS.ADD RZ, [R4+0x14], R17 ;  /* 0x0000141104ff738c */ /* 0x0001e80000000000 */
[----:B------:R0:W-:Y:S04]  /*14b0*/  ATOMS.ADD RZ, [R4+0x18], R19 ;  /* 0x0000181304ff738c */ /* 0x0001e80000000000 */
[----:B------:R0:W-:Y:S02]  /*14c0*/  ATOMS.ADD RZ, [R4+0x1c], R23 ;  /* 0x00001c1704ff738c */ /* 0x0001e40000000000 */
.L_x_29:
        /* <DEDUP_REMOVED lines=19> */
[----:B-----5:R0:W-:Y:S02]  /*1600*/  ATOMS.ADD RZ, [R4+0xc], R13 ;  /* 0x00000c0d04ff738c */ /* 0x0201e40000000000 */
.L_x_30:
[----:B------:R-:W-:Y:S05]  /*1610*/  BRA.U !UP1, `(.L_x_26) ;  /* 0x0000000109347547 */ /* 0x000fea000b800000 */
[----:B------:R-:W3:Y:S01]  /*1620*/  S2UR UR5, SR_CgaCtaId ;  /* 0x00000000000579c3 */ /* 0x000ee20000008800 */
[----:B------:R-:W-:Y:S02]  /*1630*/  UMOV UR4, 0x400 ;  /* 0x0000040000047882 */ /* 0x000fe40000000000 */
[----:B---3--:R-:W-:-:S03]  /*1640*/  ULEA UR5, UR5, UR4, 0x18 ;  /* 0x0000000405057291 */ /* 0x008fc6000f8ec0ff */
[----:B------:R-:W-:-:S09]  /*1650*/  UMOV UR4, URZ ;  /* 0x000000ff00047c82 */ /* 0x000fd20008000000 */
.L_x_31:
[----:B--23--:R-:W-:-:S06]  /*1660*/  IMAD R5, R21, 0x4, R1 ;  /* 0x0000000415057824 */ /* 0x00cfcc00078e0201 */
[----:B------:R-:W2:Y:S01]  /*1670*/  LDL R5, [R5] ;  /* 0x0000000005057983 */ /* 0x000ea20000100800 */
[----:B0-----:R-:W-:Y:S01]  /*1680*/  IMAD R4, R20, UR6, R21 ;  /* 0x0000000614047c24 */ /* 0x001fe2000f8e0215 */
[----:B------:R-:W-:Y:S01]  /*1690*/  UIADD3 UR4, UPT, UPT, UR4, 0x1, URZ ;  /* 0x0000000104047890 */ /* 0x000fe2000fffe0ff */
[----:B------:R-:W-:-:S03]  /*16a0*/  IADD3 R21, PT, PT, R21, 0x1, RZ ;  /* 0x0000000115157810 */ /* 0x000fc60007ffe0ff */
[----:B------:R-:W-:Y:S01]  /*16b0*/  LEA R4, R4, UR5, 0x2 ;  /* 0x0000000504047c11 */ /* 0x000fe2000f8e10ff */
[----:B------:R-:W-:-:S04]  /*16c0*/  UISETP.NE.AND UP0, UPT, UR4, UR10, UPT ;  /* 0x0000000a0400728c */ /* 0x000fc8000bf05270 */
[----:B--2---:R3:W-:Y:S05]  /*16d0*/  ATOMS.ADD RZ, [R4], R5 ;  /* 0x0000000504ff738c */ /* 0x0047ea0000000000 */
[----:B------:R-:W-:Y:S05]  /*16e0*/  BRA.U UP0, `(.L_x_31) ;  /* 0xfffffffd00dc7547 */ /* 0x000fea000b83ffff */
.L_x_26:
[----:B------:R-:W-:Y:S01]  /*16f0*/  BAR.SYNC.DEFER_BLOCKING 0x0 ;  /* 0x0000000000007b1d */ /* 0x000fe20000010000 */
[----:B------:R-:W-:-:S04]  /*1700*/  ISETP.GE.AND P0, PT, R0, UR6, PT ;  /* 0x0000000600007c0c */ /* 0x000fc8000bf06270 */
[----:B------:R-:W-:-:S13]  /*1710*/  ISETP.GT.U32.OR P0, PT, R0, 0x1f, P0 ;  /* 0x0000001f0000780c */ /* 0x000fda0000704470 */
[----:B------:R-:W-:Y:S05]  /*1720*/  @P0 EXIT ;  /* 0x000000000000094d */ /* 0x000fea0003800000 */
[----:B------:R-:W-:-:S04]  /*1730*/  VIMNMX.U32 R2, PT, PT, R2, 0x1, !PT ;  /* 0x0000000102027848 */ /* 0x000fc80007fe0000 */
[C---:B--2---:R-:W-:Y:S02]  /*1740*/  LOP3.LUT R16, R2.reuse, 0x7, RZ, 0xc0, !PT ;  /* 0x0000000702107812 */ /* 0x044fe400078ec0ff */
[C---:B---3--:R-:W-:Y:S02]  /*1750*/  LOP3.LUT R5, R2.reuse, 0x7fffff8, RZ, 0xc0, !PT ;  /* 0x07fffff802057812 */ /* 0x048fe400078ec0ff */
[----:B0-----:R-:W-:Y:S01]  /*1760*/  LOP3.LUT R17, R2, 0x3, RZ, 0xc0, !PT ;  /* 0x0000000302117812 */ /* 0x001fe200078ec0ff */
[----:B------:R-:W-:Y:S02]  /*1770*/  VIADD R4, R16, 0xffffffff ;  /* 0xffffffff10047836 */ /* 0x000fe40000000000 */
[----:B------:R-:W-:-:S03]  /*1780*/  IMAD.MOV R5, RZ, RZ, -R5 ;  /* 0x000000ffff057224 */ /* 0x000fc600078e0a05 */
[----:B------:R-:W-:Y:S02]  /*1790*/  ISETP.GE.U32.AND P0, PT, R4, 0x3, PT ;  /* 0x000000030400780c */ /* 0x000fe40003f06070 */
[----:B------:R-:W-:-:S11]  /*17a0*/  LOP3.LUT R4, R2, 0x1fff8, RZ, 0xc0, !PT ;  /* 0x0001fff802047812 */ /* 0x000fd600078ec0ff */
.L_x_37:
[----:B------:R-:W-:Y:S01]  /*17b0*/  ISETP.GE.U32.AND P1, PT, R3, 0x20, PT ;  /* 0x000000200300780c */ /* 0x000fe20003f26070 */
[----:B01----:R-:W-:-:S12]  /*17c0*/  IMAD.MOV.U32 R6, RZ, RZ, RZ ;  /* 0x000000ffff067224 */ /* 0x003fd800078e00ff */
[----:B------:R-:W-:Y:S05]  /*17d0*/  @!P1 BRA `(.L_x_32) ;  /* 0x0000000400389947 */ /* 0x000fea0003800000 */
[----:B------:R-:W-:Y:S02]  /*17e0*/  ISETP.GE.U32.AND P1, PT, R3, 0x100, PT ;  /* 0x000001000300780c */ /* 0x000fe40003f26070 */
[----:B------:R-:W-:-:S11]  /*17f0*/  CS2R R6, SRZ ;  /* 0x0000000000067805 */ /* 0x000fd6000001ff00 */
[----:B------:R-:W-:Y:S05]  /*1800*/  @!P1 BRA `(.L_x_33) ;  /* 0x00000000007c9947 */ /* 0x000fea0003800000 */
[----:B------:R-:W0:Y:S01]  /*1810*/  S2UR UR5, SR_CgaCtaId ;  /* 0x00000000000579c3 */ /* 0x000e220000008800 */
[----:B------:R-:W-:Y:S01]  /*1820*/  UMOV UR4, 0x400 ;  /* 0x0000040000047882 */ /* 0x000fe20000000000 */
[----:B------:R-:W-:Y:S01]  /*1830*/  IMAD.MOV.U32 R6, RZ, RZ, RZ ;  /* 0x000000ffff067224 */ /* 0x000fe200078e00ff */
[----:B------:R-:W-:-:S05]  /*1840*/  MOV R8, R5 ;  /* 0x0000000500087202 */ /* 0x000fca0000000f00 */
[----:B------:R-:W1:Y:S01]  /*1850*/  LDC R20, c[0x0][0x394] ;  /* 0x0000e500ff147b82 */ /* 0x000e620000000800 */
[----:B0-----:R-:W-:-:S06]  /*1860*/  ULEA UR4, UR5, UR4, 0x18 ;  /* 0x0000000405047291 */ /* 0x001fcc000f8ec0ff */
[----:B------:R-:W-:-:S07]  /*1870*/  LEA R7, R0, UR4, 0x2 ;  /* 0x0000000400077c11 */ /* 0x000fce000f8e10ff */
.L_x_34:
[----:B-1----:R-:W-:Y:S01]  /*1880*/  IMAD R10, R20, 0x4, R7 ;  /* 0x00000004140a7824 */ /* 0x002fe200078e0207 */
[----:B------:R0:W-:Y:S01]  /*1890*/  LDS R9, [R7] ;  /* 0x0000000007097984 */ /* 0x0001e20000000800 */
[----:B------:R-:W-:Y:S02]  /*18a0*/  VIADD R8, R8, 0x8 ;  /* 0x0000000808087836 */ /* 0x000fe40000000000 */
[----:B------:R-:W-:Y:S02]  /*18b0*/  IMAD R11, R20, 0x4, R10 ;  /* 0x00000004140b7824 */ /* 0x000fe400078e020a */
[----:B------:R-:W1:Y:S01]  /*18c0*/  LDS R10, [R10] ;  /* 0x000000000a0a7984 */ /* 0x000e620000000800 */
[----:B------:R-:W-:Y:S01]  /*18d0*/  ISETP.NE.AND P1, PT, R8, RZ, PT ;  /* 0x000000ff0800720c */ /* 0x000fe20003f25270 */
[C---:B------:R-:W-:Y:S02]  /*18e0*/  IMAD R13, R20.reuse, 0x4, R11 ;  /* 0x00000004140d7824 */ /* 0x040fe400078e020b */
[----:B------:R-:W-:Y:S01]  /*18f0*/  LDS R12, [R11] ;  /* 0x000000000b0c7984 */ /* 0x000fe20000000800 */
[----:B0-----:R-:W-:-:S02]  /*1900*/  IMAD R7, R20, 0x20, R7 ;  /* 0x0000002014077824 */ /* 0x001fc400078e0207 */
[C---:B------:R-:W-:Y:S02]  /*1910*/  IMAD R14, R20.reuse, 0x4, R13 ;  /* 0x00000004140e7824 */ /* 0x040fe400078e020d */
[----:B------:R-:W0:Y:S03]  /*1920*/  LDS R13, [R13] ;  /* 0x000000000d0d7984 */ /* 0x000e260000000800 */
[C---:B------:R-:W-:Y:S02]  /*1930*/  LEA R15, R20.reuse, R14, 0x2 ;  /* 0x0000000e140f7211 */ /* 0x040fe400078e10ff */
[----:B------:R-:W-:Y:S03]  /*1940*/  LDS R14, [R14] ;  /* 0x000000000e0e7984 */ /* 0x000fe60000000800 */
[----:B------:R-:W-:-:S02]  /*1950*/  IMAD R18, R20, 0x4, R15 ;  /* 0x0000000414127824 */ /* 0x000fc400078e020f */
[----:B------:R-:W2:Y:S02]  /*1960*/  LDS R15, [R15] ;  /* 0x000000000f0f7984 */ /* 0x000ea40000000800 */
[----:B------:R-:W-:Y:S02]  /*1970*/  IMAD R19, R20, 0x4, R18 ;  /* 0x0000000414137824 */ /* 0x000fe400078e0212 */
[----:B------:R-:W-:Y:S04]  /*1980*/  LDS R18, [R18] ;  /* 0x0000000012127984 */ /* 0x000fe80000000800 */
[----:B------:R-:W3:Y:S01]  /*1990*/  LDS R19, [R19] ;  /* 0x0000000013137984 */ /* 0x000ee20000000800 */
[----:B-1----:R-:W-:-:S04]  /*19a0*/  IADD3 R9, PT, PT, R10, R9, R6 ;  /* 0x000000090a097210 */ /* 0x002fc80007ffe006 */
[----:B0-----:R-:W-:-:S04]  /*19b0*/  IADD3 R9, PT, PT, R13, R12, R9 ;  /* 0x0000000c0d097210 */ /* 0x001fc80007ffe009 */
[----:B--2---:R-:W-:-:S04]  /*19c0*/  IADD3 R9, PT, PT, R15, R14, R9 ;  /* 0x0000000e0f097210 */ /* 0x004fc80007ffe009 */
[----:B---3--:R-:W-:Y:S01]  /*19d0*/  IADD3 R6, PT, PT, R19, R18, R9 ;  /* 0x0000001213067210 */ /* 0x008fe20007ffe009 */
[----:B------:R-:W-:Y:S06]  /*19e0*/  @P1 BRA `(.L_x_34) ;  /* 0xfffffffc00a41947 */ /* 0x000fec000383ffff */
[----:B------:R-:W-:-:S07]  /*19f0*/  MOV R7, R4 ;  /* 0x0000000400077202 */ /* 0x000fce0000000f00 */
.L_x_33:
[----:B------:R-:W-:-:S13]  /*1a00*/  ISETP.NE.AND P1, PT, R16, RZ, PT ;  /* 0x000000ff1000720c */ /* 0x000fda0003f25270 */
[----:B------:R-:W-:Y:S05]  /*1a10*/  @!P1 BRA `(.L_x_32) ;  /* 0x0000000000a89947 */ /* 0x000fea0003800000 */
[----:B------:R-:W-:Y:S01]  /*1a20*/  ISETP.NE.AND P1, PT, R17, RZ, PT ;  /* 0x000000ff1100720c */ /* 0x000fe20003f25270 */
[----:B------:R-:W-:-:S12]  /*1a30*/  @!P0 BRA `(.L_x_35) ;  /* 0x0000000000408947 */ /* 0x000fd80003800000 */
[----:B------:R-:W0:Y:S01]  /*1a40*/  S2UR UR5, SR_CgaCtaId ;  /* 0x00000000000579c3 */ /* 0x000e220000008800 */
[----:B------:R-:W-:-:S07]  /*1a50*/  UMOV UR4, 0x400 ;  /* 0x0000040000047882 */ /* 0x000fce0000000000 */
[----:B------:R-:W1:Y:S01]  /*1a60*/  LDC R13, c[0x0][0x394] ;  /* 0x0000e500ff0d7b82 */ /* 0x000e620000000800 */
[----:B0-----:R-:W-:Y:S01]  /*1a70*/  ULEA UR4, UR5, UR4, 0x18 ;  /* 0x0000000405047291 */ /* 0x001fe2000f8ec0ff */
[C---:B-1----:R-:W-:Y:S02]  /*1a80*/  IMAD R8, R7.reuse, R13, R0 ;  /* 0x0000000d07087224 */ /* 0x042fe400078e0200 */
[----:B------:R-:W-:-:S03]  /*1a90*/  VIADD R7, R7, 0x4 ;  /* 0x0000000407077836 */ /* 0x000fc60000000000 */
[----:B------:R-:W-:-:S05]  /*1aa0*/  LEA R8, R8, UR4, 0x2 ;  /* 0x0000000408087c11 */ /* 0x000fca000f8e10ff */
[C---:B------:R-:W-:Y:S01]  /*1ab0*/  IMAD R10, R13.reuse, 0x4, R8 ;  /* 0x000000040d0a7824 */ /* 0x040fe200078e0208 */
[----:B------:R-:W-:Y:S03]  /*1ac0*/  LDS R9, [R8] ;  /* 0x0000000008097984 */ /* 0x000fe60000000800 */
[C---:B------:R-:W-:Y:S02]  /*1ad0*/  IMAD R11, R13.reuse, 0x4, R10 ;  /* 0x000000040d0b7824 */ /* 0x040fe400078e020a */
[----:B------:R-:W0:Y:S02]  /*1ae0*/  LDS R10, [R10] ;  /* 0x000000000a0a7984 */ /* 0x000e240000000800 */
[----:B------:R-:W-:Y:S02]  /*1af0*/  IMAD R12, R13, 0x4, R11 ;  /* 0x000000040d0c7824 */ /* 0x000fe400078e020b */
[----:B------:R-:W-:Y:S04]  /*1b00*/  LDS R11, [R11] ;  /* 0x000000000b0b7984 */ /* 0x000fe80000000800 */
[----:B------:R-:W1:Y:S01]  /*1b10*/  LDS R12, [R12] ;  /* 0x000000000c0c7984 */ /* 0x000e620000000800 */
[----:B0-----:R-:W-:-:S04]  /*1b20*/  IADD3 R6, PT, PT, R10, R9, R6 ;  /* 0x000000090a067210 */ /* 0x001fc80007ffe006 */
[----:B-1----:R-:W-:-:S07]  /*1b30*/  IADD3 R6, PT, PT, R12, R11, R6 ;  /* 0x0000000b0c067210 */ /* 0x002fce0007ffe006 */
.L_x_35:
[----:B------:R-:W-:Y:S05]  /*1b40*/  @!P1 BRA `(.L_x_32) ;  /* 0x00000000005c9947 */ /* 0x000fea0003800000 */
[----:B------:R-:W-:Y:S02]  /*1b50*/  ISETP.NE.AND P1, PT, R17, 0x1, PT ;  /* 0x000000011100780c */ /* 0x000fe40003f25270 */
[----:B------:R-:W-:-:S11]  /*1b60*/  LOP3.LUT P2, RZ, R2, 0x1, RZ, 0xc0, !PT ;  /* 0x0000000102ff7812 */ /* 0x000fd6000784c0ff */
[----:B------:R-:W-:Y:S05]  /*1b70*/  @!P1 BRA `(.L_x_36) ;  /* 0x00000000002c9947 */ /* 0x000fea0003800000 */
[----:B------:R-:W0:Y:S01]  /*1b80*/  S2UR UR5, SR_CgaCtaId ;  /* 0x00000000000579c3 */ /* 0x000e220000008800 */
[----:B------:R-:W-:-:S07]  /*1b90*/  UMOV UR4, 0x400 ;  /* 0x0000040000047882 */ /* 0x000fce0000000000 */
[----:B------:R-:W1:Y:S01]  /*1ba0*/  LDC R8, c[0x0][0x394] ;  /* 0x0000e500ff087b82 */ /* 0x000e620000000800 */
[----:B0-----:R-:W-:Y:S01]  /*1bb0*/  ULEA UR4, UR5, UR4, 0x18 ;  /* 0x0000000405047291 */ /* 0x001fe2000f8ec0ff */
[C---:B-1----:R-:W-:Y:S02]  /*1bc0*/  IMAD R9, R7.reuse, R8, R0 ;  /* 0x0000000807097224 */ /* 0x042fe400078e0200 */
[----:B------:R-:W-:-:S03]  /*1bd0*/  VIADD R7, R7, 0x2 ;  /* 0x0000000207077836 */ /* 0x000fc60000000000 */
[----:B------:R-:W-:-:S04]  /*1be0*/  LEA R9, R9, UR4, 0x2 ;  /* 0x0000000409097c11 */ /* 0x000fc8000f8e10ff */
[----:B------:R-:W-:Y:S02]  /*1bf0*/  LEA R8, R8, R9, 0x2 ;  /* 0x0000000908087211 */ /* 0x000fe400078e10ff */
[----:B------:R-:W-:Y:S04]  /*1c00*/  LDS R9, [R9] ;  /* 0x0000000009097984 */ /* 0x000fe80000000800 */
[----:B------:R-:W0:Y:S02]  /*1c10*/  LDS R8, [R8] ;  /* 0x0000000008087984 */ /* 0x000e240000000800 */
[----:B0-----:R-:W-:-:S07]  /*1c20*/  IADD3 R6, PT, PT, R8, R9, R6 ;  /* 0x0000000908067210 */ /* 0x001fce0007ffe006 */
.L_x_36:
[----:B------:R-:W-:Y:S05]  /*1c30*/  @!P2 BRA `(.L_x_32) ;  /* 0x000000000020a947 */ /* 0x000fea0003800000 */
[----:B------:R-:W0:Y:S01]  /*1c40*/  S2UR UR5, SR_CgaCtaId ;  /* 0x00000000000579c3 */ /* 0x000e220000008800 */
[----:B------:R-:W1:Y:S01]  /*1c50*/  LDCU UR6, c[0x0][0x394] ;  /* 0x00007280ff0677ac */ /* 0x000e620008000800 */
[----:B------:R-:W-:Y:S01]  /*1c60*/  UMOV UR4, 0x400 ;  /* 0x0000040000047882 */ /* 0x000fe20000000000 */
[----:B-1----:R-:W-:Y:S01]  /*1c70*/  IMAD R7, R7, UR6, R0 ;  /* 0x0000000607077c24 */ /* 0x002fe2000f8e0200 */
[----:B0-----:R-:W-:-:S06]  /*1c80*/  ULEA UR4, UR5, UR4, 0x18 ;  /* 0x0000000405047291 */ /* 0x001fcc000f8ec0ff */
[----:B------:R-:W-:-:S06]  /*1c90*/  LEA R7, R7, UR4, 0x2 ;  /* 0x0000000407077c11 */ /* 0x000fcc000f8e10ff */
[----:B------:R-:W0:Y:S02]  /*1ca0*/  LDS R7, [R7] ;  /* 0x0000000007077984 */ /* 0x000e240000000800 */
[----:B0-----:R-:W-:-:S07]  /*1cb0*/  IMAD.IADD R6, R6, 0x1, R7 ;  /* 0x0000000106067824 */ /* 0x001fce00078e0207 */
.L_x_32:
[----:B------:R-:W0:Y:S08]  /*1cc0*/  LDC R11, c[0x0][0x394] ;  /* 0x0000e500ff0b7b82 */ /* 0x000e300000000800 */
[----:B------:R-:W1:Y:S01]  /*1cd0*/  LDC.64 R8, c[0x0][0x388] ;  /* 0x0000e200ff087b82 */ /* 0x000e620000000a00 */
[----:B0-----:R-:W-:Y:S02]  /*1ce0*/  IMAD R7, R11, UR7, R0 ;  /* 0x000000070b077c24 */ /* 0x001fe4000f8e0200 */
[----:B------:R-:W-:-:S05]  /*1cf0*/  VIADD R0, R0, 0x20 ;  /* 0x0000002000007836 */ /* 0x000fca0000000000 */
[----:B------:R-:W-:Y:S01]  /*1d00*/  ISETP.GE.AND P1, PT, R0, R11, PT ;  /* 0x0000000b0000720c */ /* 0x000fe20003f26270 */
[----:B-1----:R-:W-:-:S05]  /*1d10*/  IMAD.WIDE.U32 R8, R7, 0x4, R8 ;  /* 0x0000000407087825 */ /* 0x002fca00078e0008 */
[----:B------:R0:W-:Y:S07]  /*1d20*/  STG.E desc[UR8][R8.64], R6 ;  /* 0x0000000608007986 */ /* 0x0001ee000c101908 */
[----:B------:R-:W-:Y:S05]  /*1d30*/  @!P1 BRA `(.L_x_37) ;  /* 0xfffffff8009c9947 */ /* 0x000fea000383ffff */
[----:B------:R-:W-:Y:S05]  /*1d40*/  EXIT ;  /* 0x000000000000794d */ /* 0x000fea0003800000 */
.L_x_38:
        /* <DEDUP_REMOVED lines=11> */
.L_x_40:


//--------------------- .nv.shared._Z23histogram_reduce_kernelPKiPiii --------------------------
	.section	.nv.shared._Z23histogram_reduce_kernelPKiPiii,"aw",@nobits
	.sectionflags	@""
	.align	16
	.zero		1024


//--------------------- .nv.shared.reserved.0     --------------------------
	.section	.nv.shared.reserved.0,"aw",@nobits
	.weak		__nv_reservedSMEM_offset_0_alias
	.size		__nv_reservedSMEM_offset_0_alias, 0, 64
	.other		__nv_reservedSMEM_offset_0_alias,@"STO_CUDA_RESERVED_SHARED STV_DEFAULT"
__nv_reservedSMEM_offset_0_alias:
	.zero		0
	.zero		64


//--------------------- .nv.shared._Z29hierarchical_histogram_kernelPKiPiii --------------------------
	.section	.nv.shared._Z29hierarchical_histogram_kernelPKiPiii,"aw",@nobits
	.sectionflags	@""
	.align	16
	.zero		1024


//--------------------- .nv.constant0._Z23histogram_reduce_kernelPKiPiii --------------------------
	.section	.nv.constant0._Z23histogram_reduce_kernelPKiPiii,"a",@progbits
	.sectionflags	@""
	.align	4
.nv.constant0._Z23histogram_reduce_kernelPKiPiii:
	.zero		920


//--------------------- .nv.constant0._Z29hierarchical_histogram_kernelPKiPiii --------------------------
	.section	.nv.constant0._Z29hierarchical_histogram_kernelPKiPiii,"a",@progbits
	.sectionflags	@""
	.align	4
.nv.constant0._Z29hierarchical_histogram_kernelPKiPiii:
	.zero		920


//--------------------- SYMBOLS --------------------------

	.type		.nv.reservedSmem.offset0,@object
	.size		.nv.reservedSmem.offset0,0x4
	.type		.nv.reservedSmem.cap,@object
	.size		.nv.reservedSmem.cap,0x4
